//
// Generated by NVIDIA NVVM Compiler
//
// Compiler Build ID: CL-36424714
// Cuda compilation tools, release 13.0, V13.0.88
// Based on NVVM 20.0.0
//

.version 9.0
.target sm_100
.address_size 64

	// .globl	_Z10copy_imagePfPKfS1_PKiS3_

.visible .entry _Z10copy_imagePfPKfS1_PKiS3_(
	.param .u64 .ptr .align 1 _Z10copy_imagePfPKfS1_PKiS3__param_0,
	.param .u64 .ptr .align 1 _Z10copy_imagePfPKfS1_PKiS3__param_1,
	.param .u64 .ptr .align 1 _Z10copy_imagePfPKfS1_PKiS3__param_2,
	.param .u64 .ptr .align 1 _Z10copy_imagePfPKfS1_PKiS3__param_3,
	.param .u64 .ptr .align 1 _Z10copy_imagePfPKfS1_PKiS3__param_4
)
{
	.reg .pred 	%p<22>;
	.reg .b32 	%r<52>;
	.reg .b32 	%f<59>;
	.reg .b64 	%rd<27>;

	ld.param.u64 	%rd8, [_Z10copy_imagePfPKfS1_PKiS3__param_0];
	ld.param.u64 	%rd9, [_Z10copy_imagePfPKfS1_PKiS3__param_1];
	ld.param.u64 	%rd6, [_Z10copy_imagePfPKfS1_PKiS3__param_2];
	ld.param.u64 	%rd10, [_Z10copy_imagePfPKfS1_PKiS3__param_3];
	ld.param.u64 	%rd7, [_Z10copy_imagePfPKfS1_PKiS3__param_4];
	cvta.to.global.u64 	%rd1, %rd8;
	cvta.to.global.u64 	%rd2, %rd9;
	cvta.to.global.u64 	%rd11, %rd10;
	mov.u32 	%r29, %ctaid.x;
	mov.u32 	%r30, %ntid.x;
	mov.u32 	%r31, %tid.x;
	mad.lo.s32 	%r1, %r29, %r30, %r31;
	mov.u32 	%r32, %ctaid.y;
	mov.u32 	%r33, %ntid.y;
	mov.u32 	%r34, %tid.y;
	mad.lo.s32 	%r35, %r32, %r33, %r34;
	ld.global.u32 	%r36, [%rd11];
	ld.global.u32 	%r3, [%rd11+4];
	ld.global.u32 	%r4, [%rd11+8];
	setp.ge.s32 	%p1, %r1, %r3;
	setp.ge.s32 	%p2, %r35, %r36;
	or.pred  	%p3, %p1, %p2;
	@%p3 bra 	$L__BB0_19;
	cvta.to.global.u64 	%rd12, %rd7;
	mad.lo.s32 	%r38, %r3, %r35, %r1;
	mul.lo.s32 	%r5, %r38, %r4;
	ld.global.u32 	%r6, [%rd12];
	cvt.rn.f32.s32 	%f1, %r1;
	cvt.rn.f32.u32 	%f2, %r35;
	setp.lt.s32 	%p4, %r6, 1;
	@%p4 bra 	$L__BB0_19;
	cvta.to.global.u64 	%rd3, %rd6;
	mov.b32 	%r7, 0;
$L__BB0_3:
	mul.lo.s32 	%r40, %r7, 6;
	mul.wide.u32 	%rd13, %r40, 4;
	add.s64 	%rd14, %rd3, %rd13;
	ld.global.f32 	%f3, [%rd14];
	sub.f32 	%f8, %f3, %f1;
	ld.global.f32 	%f9, [%rd14+12];
	ld.global.f32 	%f4, [%rd14+4];
	sub.f32 	%f10, %f9, %f4;
	mul.f32 	%f11, %f8, %f10;
	ld.global.f32 	%f12, [%rd14+8];
	sub.f32 	%f13, %f12, %f3;
	sub.f32 	%f14, %f4, %f2;
	mul.f32 	%f15, %f14, %f13;
	sub.f32 	%f5, %f11, %f15;
	setp.ge.f32 	%p5, %f5, 0f00000000;
	sub.f32 	%f16, %f12, %f1;
	ld.global.f32 	%f6, [%rd14+20];
	sub.f32 	%f17, %f6, %f9;
	mul.f32 	%f18, %f16, %f17;
	ld.global.f32 	%f7, [%rd14+16];
	sub.f32 	%f19, %f7, %f12;
	sub.f32 	%f20, %f9, %f2;
	mul.f32 	%f21, %f20, %f19;
	sub.f32 	%f22, %f18, %f21;
	setp.ltu.f32 	%p6, %f22, 0f00000000;
	xor.pred  	%p7, %p5, %p6;
	@%p7 bra 	$L__BB0_17;
$L__BB0_4:
	add.s32 	%r7, %r7, 1;
	setp.eq.s32 	%p12, %r7, %r6;
	@%p12 bra 	$L__BB0_19;
	bra.uni 	$L__BB0_3;
$L__BB0_5:
	and.b32  	%r8, %r4, 15;
	setp.lt.u32 	%p14, %r4, 16;
	mov.b32 	%r47, 0;
	@%p14 bra 	$L__BB0_8;
	and.b32  	%r47, %r4, 2147483632;
	neg.s32 	%r46, %r47;
	add.s64 	%rd4, %rd2, 32;
	add.s64 	%rd5, %rd1, 32;
	mov.u32 	%r45, %r5;
$L__BB0_7:
	.pragma "nounroll";
	mul.wide.s32 	%rd15, %r45, 4;
	add.s64 	%rd16, %rd4, %rd15;
	add.s64 	%rd17, %rd5, %rd15;
	ld.global.f32 	%f30, [%rd16+-32];
	st.global.f32 	[%rd17+-32], %f30;
	ld.global.f32 	%f31, [%rd16+-28];
	st.global.f32 	[%rd17+-28], %f31;
	ld.global.f32 	%f32, [%rd16+-24];
	st.global.f32 	[%rd17+-24], %f32;
	ld.global.f32 	%f33, [%rd16+-20];
	st.global.f32 	[%rd17+-20], %f33;
	ld.global.f32 	%f34, [%rd16+-16];
	st.global.f32 	[%rd17+-16], %f34;
	ld.global.f32 	%f35, [%rd16+-12];
	st.global.f32 	[%rd17+-12], %f35;
	ld.global.f32 	%f36, [%rd16+-8];
	st.global.f32 	[%rd17+-8], %f36;
	ld.global.f32 	%f37, [%rd16+-4];
	st.global.f32 	[%rd17+-4], %f37;
	ld.global.f32 	%f38, [%rd16];
	st.global.f32 	[%rd17], %f38;
	ld.global.f32 	%f39, [%rd16+4];
	st.global.f32 	[%rd17+4], %f39;
	ld.global.f32 	%f40, [%rd16+8];
	st.global.f32 	[%rd17+8], %f40;
	ld.global.f32 	%f41, [%rd16+12];
	st.global.f32 	[%rd17+12], %f41;
	ld.global.f32 	%f42, [%rd16+16];
	st.global.f32 	[%rd17+16], %f42;
	ld.global.f32 	%f43, [%rd16+20];
	st.global.f32 	[%rd17+20], %f43;
	ld.global.f32 	%f44, [%rd16+24];
	st.global.f32 	[%rd17+24], %f44;
	ld.global.f32 	%f45, [%rd16+28];
	st.global.f32 	[%rd17+28], %f45;
	add.s32 	%r46, %r46, 16;
	add.s32 	%r45, %r45, 16;
	setp.eq.s32 	%p15, %r46, 0;
	@%p15 bra 	$L__BB0_8;
	bra.uni 	$L__BB0_7;
$L__BB0_8:
	setp.eq.s32 	%p16, %r8, 0;
	@%p16 bra 	$L__BB0_19;
	and.b32  	%r17, %r4, 7;
	setp.lt.u32 	%p17, %r8, 8;
	@%p17 bra 	$L__BB0_11;
	add.s32 	%r42, %r47, %r5;
	mul.wide.s32 	%rd18, %r42, 4;
	add.s64 	%rd19, %rd2, %rd18;
	ld.global.f32 	%f46, [%rd19];
	add.s64 	%rd20, %rd1, %rd18;
	st.global.f32 	[%rd20], %f46;
	ld.global.f32 	%f47, [%rd19+4];
	st.global.f32 	[%rd20+4], %f47;
	ld.global.f32 	%f48, [%rd19+8];
	st.global.f32 	[%rd20+8], %f48;
	ld.global.f32 	%f49, [%rd19+12];
	st.global.f32 	[%rd20+12], %f49;
	ld.global.f32 	%f50, [%rd19+16];
	st.global.f32 	[%rd20+16], %f50;
	ld.global.f32 	%f51, [%rd19+20];
	st.global.f32 	[%rd20+20], %f51;
	ld.global.f32 	%f52, [%rd19+24];
	st.global.f32 	[%rd20+24], %f52;
	ld.global.f32 	%f53, [%rd19+28];
	st.global.f32 	[%rd20+28], %f53;
	add.s32 	%r47, %r47, 8;
$L__BB0_11:
	setp.eq.s32 	%p18, %r17, 0;
	@%p18 bra 	$L__BB0_19;
	and.b32  	%r20, %r4, 3;
	setp.lt.u32 	%p19, %r17, 4;
	@%p19 bra 	$L__BB0_14;
	add.s32 	%r43, %r47, %r5;
	mul.wide.s32 	%rd21, %r43, 4;
	add.s64 	%rd22, %rd2, %rd21;
	ld.global.f32 	%f54, [%rd22];
	add.s64 	%rd23, %rd1, %rd21;
	st.global.f32 	[%rd23], %f54;
	ld.global.f32 	%f55, [%rd22+4];
	st.global.f32 	[%rd23+4], %f55;
	ld.global.f32 	%f56, [%rd22+8];
	st.global.f32 	[%rd23+8], %f56;
	ld.global.f32 	%f57, [%rd22+12];
	st.global.f32 	[%rd23+12], %f57;
	add.s32 	%r47, %r47, 4;
$L__BB0_14:
	setp.eq.s32 	%p20, %r20, 0;
	@%p20 bra 	$L__BB0_19;
	add.s32 	%r51, %r47, %r5;
	neg.s32 	%r50, %r20;
$L__BB0_16:
	.pragma "nounroll";
	mul.wide.s32 	%rd24, %r51, 4;
	add.s64 	%rd25, %rd1, %rd24;
	add.s64 	%rd26, %rd2, %rd24;
	ld.global.f32 	%f58, [%rd26];
	st.global.f32 	[%rd25], %f58;
	add.s32 	%r51, %r51, 1;
	add.s32 	%r50, %r50, 1;
	setp.ne.s32 	%p21, %r50, 0;
	@%p21 bra 	$L__BB0_16;
	bra.uni 	$L__BB0_19;
$L__BB0_17:
	setp.ge.f32 	%p8, %f5, 0f00000000;
	sub.f32 	%f23, %f7, %f1;
	sub.f32 	%f24, %f4, %f6;
	mul.f32 	%f25, %f23, %f24;
	sub.f32 	%f26, %f3, %f7;
	sub.f32 	%f27, %f6, %f2;
	mul.f32 	%f28, %f27, %f26;
	sub.f32 	%f29, %f25, %f28;
	setp.ltu.f32 	%p9, %f29, 0f00000000;
	xor.pred  	%p10, %p8, %p9;
	not.pred 	%p11, %p10;
	@%p11 bra 	$L__BB0_4;
	setp.gt.s32 	%p13, %r4, 0;
	@%p13 bra 	$L__BB0_5;
$L__BB0_19:
	ret;

}
	// .globl	_Z9face_maskPfS_PKfPKi
.visible .entry _Z9face_maskPfS_PKfPKi(
	.param .u64 .ptr .align 1 _Z9face_maskPfS_PKfPKi_param_0,
	.param .u64 .ptr .align 1 _Z9face_maskPfS_PKfPKi_param_1,
	.param .u64 .ptr .align 1 _Z9face_maskPfS_PKfPKi_param_2,
	.param .u64 .ptr .align 1 _Z9face_maskPfS_PKfPKi_param_3
)
{
	.reg .pred 	%p<40>;
	.reg .b32 	%r<123>;
	.reg .b32 	%f<30>;
	.reg .b64 	%rd<47>;

	ld.param.u64 	%rd9, [_Z9face_maskPfS_PKfPKi_param_0];
	ld.param.u64 	%rd10, [_Z9face_maskPfS_PKfPKi_param_1];
	ld.param.u64 	%rd8, [_Z9face_maskPfS_PKfPKi_param_2];
	ld.param.u64 	%rd11, [_Z9face_maskPfS_PKfPKi_param_3];
	cvta.to.global.u64 	%rd1, %rd10;
	cvta.to.global.u64 	%rd2, %rd9;
	cvta.to.global.u64 	%rd12, %rd11;
	ld.global.u32 	%r1, [%rd12];
	ld.global.u32 	%r58, [%rd12+4];
	ld.global.u32 	%r60, [%rd12+8];
	ld.global.u32 	%r2, [%rd12+12];
	mov.u32 	%r61, %ctaid.x;
	mov.u32 	%r62, %ntid.x;
	mov.u32 	%r63, %tid.x;
	mad.lo.s32 	%r3, %r61, %r62, %r63;
	mov.u32 	%r64, %ctaid.y;
	mov.u32 	%r65, %ntid.y;
	mov.u32 	%r66, %tid.y;
	mad.lo.s32 	%r67, %r64, %r65, %r66;
	mul.lo.s32 	%r68, %r60, %r58;
	mul.lo.s32 	%r5, %r68, %r2;
	mad.lo.s32 	%r69, %r60, %r67, %r3;
	mul.lo.s32 	%r6, %r69, %r2;
	setp.ge.s32 	%p1, %r3, %r60;
	setp.ge.s32 	%p2, %r67, %r58;
	or.pred  	%p3, %p1, %p2;
	@%p3 bra 	$L__BB1_43;
	min.s32 	%r70, %r1, %r2;
	setp.lt.s32 	%p4, %r70, 1;
	@%p4 bra 	$L__BB1_14;
	and.b32  	%r7, %r2, 7;
	add.s32 	%r8, %r7, -1;
	and.b32  	%r9, %r2, 3;
	and.b32  	%r10, %r2, 2147483640;
	and.b32  	%r11, %r2, 1;
	neg.s32 	%r12, %r10;
	add.s64 	%rd3, %rd2, 16;
	mov.b32 	%r104, 0;
	mov.u32 	%r103, %r6;
$L__BB1_3:
	setp.lt.u32 	%p5, %r2, 8;
	mov.b32 	%r108, 0;
	mov.u32 	%r105, %r103;
	mov.u32 	%r106, %r12;
	@%p5 bra 	$L__BB1_5;
$L__BB1_4:
	.pragma "nounroll";
	mul.wide.s32 	%rd13, %r105, 4;
	add.s64 	%rd14, %rd3, %rd13;
	mov.b32 	%r73, 0;
	st.global.u32 	[%rd14+-16], %r73;
	st.global.u32 	[%rd14+-12], %r73;
	st.global.u32 	[%rd14+-8], %r73;
	st.global.u32 	[%rd14+-4], %r73;
	st.global.u32 	[%rd14], %r73;
	st.global.u32 	[%rd14+4], %r73;
	st.global.u32 	[%rd14+8], %r73;
	st.global.u32 	[%rd14+12], %r73;
	add.s32 	%r106, %r106, 8;
	add.s32 	%r105, %r105, 8;
	setp.eq.s32 	%p6, %r106, 0;
	mov.u32 	%r108, %r10;
	@%p6 bra 	$L__BB1_5;
	bra.uni 	$L__BB1_4;
$L__BB1_5:
	setp.eq.s32 	%p7, %r7, 0;
	@%p7 bra 	$L__BB1_13;
	setp.lt.u32 	%p8, %r8, 3;
	@%p8 bra 	$L__BB1_8;
	add.s32 	%r74, %r108, %r103;
	mul.wide.s32 	%rd15, %r74, 4;
	add.s64 	%rd16, %rd2, %rd15;
	mov.b32 	%r75, 0;
	st.global.u32 	[%rd16], %r75;
	st.global.u32 	[%rd16+4], %r75;
	st.global.u32 	[%rd16+8], %r75;
	st.global.u32 	[%rd16+12], %r75;
	add.s32 	%r108, %r108, 4;
$L__BB1_8:
	setp.eq.s32 	%p9, %r9, 0;
	@%p9 bra 	$L__BB1_13;
	setp.eq.s32 	%p10, %r9, 1;
	@%p10 bra 	$L__BB1_11;
	add.s32 	%r76, %r108, %r103;
	mul.wide.s32 	%rd17, %r76, 4;
	add.s64 	%rd18, %rd2, %rd17;
	mov.b32 	%r77, 0;
	st.global.u32 	[%rd18], %r77;
	st.global.u32 	[%rd18+4], %r77;
	add.s32 	%r108, %r108, 2;
$L__BB1_11:
	setp.eq.s32 	%p11, %r11, 0;
	@%p11 bra 	$L__BB1_13;
	add.s32 	%r78, %r108, %r103;
	mul.wide.s32 	%rd19, %r78, 4;
	add.s64 	%rd20, %rd2, %rd19;
	mov.b32 	%r79, 0;
	st.global.u32 	[%rd20], %r79;
$L__BB1_13:
	add.s32 	%r104, %r104, 1;
	add.s32 	%r103, %r103, %r5;
	setp.ne.s32 	%p12, %r104, %r1;
	@%p12 bra 	$L__BB1_3;
$L__BB1_14:
	setp.lt.s32 	%p13, %r2, 1;
	@%p13 bra 	$L__BB1_26;
	and.b32  	%r26, %r2, 7;
	setp.lt.u32 	%p14, %r2, 8;
	mov.b32 	%r113, 0;
	@%p14 bra 	$L__BB1_18;
	and.b32  	%r113, %r2, 2147483640;
	neg.s32 	%r111, %r113;
	add.s64 	%rd4, %rd1, 16;
	mov.u32 	%r110, %r6;
$L__BB1_17:
	.pragma "nounroll";
	mul.wide.s32 	%rd21, %r110, 4;
	add.s64 	%rd22, %rd4, %rd21;
	mov.b32 	%r81, 0;
	st.global.u32 	[%rd22+-16], %r81;
	st.global.u32 	[%rd22+-12], %r81;
	st.global.u32 	[%rd22+-8], %r81;
	st.global.u32 	[%rd22+-4], %r81;
	st.global.u32 	[%rd22], %r81;
	st.global.u32 	[%rd22+4], %r81;
	st.global.u32 	[%rd22+8], %r81;
	st.global.u32 	[%rd22+12], %r81;
	add.s32 	%r111, %r111, 8;
	add.s32 	%r110, %r110, 8;
	setp.ne.s32 	%p15, %r111, 0;
	@%p15 bra 	$L__BB1_17;
$L__BB1_18:
	setp.eq.s32 	%p16, %r26, 0;
	@%p16 bra 	$L__BB1_26;
	and.b32  	%r34, %r2, 3;
	setp.lt.u32 	%p17, %r26, 4;
	@%p17 bra 	$L__BB1_21;
	add.s32 	%r82, %r113, %r6;
	mul.wide.s32 	%rd23, %r82, 4;
	add.s64 	%rd24, %rd1, %rd23;
	mov.b32 	%r83, 0;
	st.global.u32 	[%rd24], %r83;
	st.global.u32 	[%rd24+4], %r83;
	st.global.u32 	[%rd24+8], %r83;
	st.global.u32 	[%rd24+12], %r83;
	add.s32 	%r113, %r113, 4;
$L__BB1_21:
	setp.eq.s32 	%p18, %r34, 0;
	@%p18 bra 	$L__BB1_26;
	setp.eq.s32 	%p19, %r34, 1;
	@%p19 bra 	$L__BB1_24;
	add.s32 	%r84, %r113, %r6;
	mul.wide.s32 	%rd25, %r84, 4;
	add.s64 	%rd26, %rd1, %rd25;
	mov.b32 	%r85, 0;
	st.global.u32 	[%rd26], %r85;
	st.global.u32 	[%rd26+4], %r85;
	add.s32 	%r113, %r113, 2;
$L__BB1_24:
	and.b32  	%r86, %r2, 1;
	setp.eq.b32 	%p20, %r86, 1;
	not.pred 	%p21, %p20;
	@%p21 bra 	$L__BB1_26;
	add.s32 	%r87, %r113, %r6;
	mul.wide.s32 	%rd27, %r87, 4;
	add.s64 	%rd28, %rd1, %rd27;
	mov.b32 	%r88, 0;
	st.global.u32 	[%rd28], %r88;
$L__BB1_26:
	setp.lt.s32 	%p22, %r1, 1;
	cvt.rn.f32.s32 	%f1, %r3;
	cvt.rn.f32.u32 	%f2, %r67;
	@%p22 bra 	$L__BB1_43;
	cvta.to.global.u64 	%rd5, %rd8;
	mov.b32 	%r40, 0;
	mov.u32 	%r115, %r6;
$L__BB1_28:
	mul.lo.s32 	%r90, %r40, 6;
	mul.wide.u32 	%rd29, %r90, 4;
	add.s64 	%rd30, %rd5, %rd29;
	ld.global.f32 	%f3, [%rd30];
	sub.f32 	%f8, %f3, %f1;
	ld.global.f32 	%f9, [%rd30+12];
	ld.global.f32 	%f4, [%rd30+4];
	sub.f32 	%f10, %f9, %f4;
	mul.f32 	%f11, %f8, %f10;
	ld.global.f32 	%f12, [%rd30+8];
	sub.f32 	%f13, %f12, %f3;
	sub.f32 	%f14, %f4, %f2;
	mul.f32 	%f15, %f14, %f13;
	sub.f32 	%f5, %f11, %f15;
	setp.ge.f32 	%p23, %f5, 0f00000000;
	sub.f32 	%f16, %f12, %f1;
	ld.global.f32 	%f6, [%rd30+20];
	sub.f32 	%f17, %f6, %f9;
	mul.f32 	%f18, %f16, %f17;
	ld.global.f32 	%f7, [%rd30+16];
	sub.f32 	%f19, %f7, %f12;
	sub.f32 	%f20, %f9, %f2;
	mul.f32 	%f21, %f20, %f19;
	sub.f32 	%f22, %f18, %f21;
	setp.ltu.f32 	%p24, %f22, 0f00000000;
	xor.pred  	%p25, %p23, %p24;
	@%p25 bra 	$L__BB1_41;
$L__BB1_29:
	add.s32 	%r40, %r40, 1;
	add.s32 	%r115, %r115, %r5;
	setp.eq.s32 	%p30, %r40, %r1;
	@%p30 bra 	$L__BB1_43;
	bra.uni 	$L__BB1_28;
$L__BB1_30:
	and.b32  	%r41, %r2, 7;
	setp.lt.u32 	%p32, %r2, 8;
	mov.b32 	%r120, 0;
	@%p32 bra 	$L__BB1_33;
	and.b32  	%r120, %r2, 2147483640;
	neg.s32 	%r119, %r120;
	add.s64 	%rd6, %rd2, 16;
	add.s64 	%rd7, %rd1, 16;
	mov.u32 	%r117, %r6;
	mov.u32 	%r118, %r115;
$L__BB1_32:
	.pragma "nounroll";
	mul.wide.s32 	%rd31, %r118, 4;
	add.s64 	%rd32, %rd6, %rd31;
	mul.wide.s32 	%rd33, %r117, 4;
	add.s64 	%rd34, %rd7, %rd33;
	mov.b32 	%r92, 1065353216;
	st.global.u32 	[%rd32+-16], %r92;
	st.global.u32 	[%rd34+-16], %r92;
	st.global.u32 	[%rd32+-12], %r92;
	st.global.u32 	[%rd34+-12], %r92;
	st.global.u32 	[%rd32+-8], %r92;
	st.global.u32 	[%rd34+-8], %r92;
	st.global.u32 	[%rd32+-4], %r92;
	st.global.u32 	[%rd34+-4], %r92;
	st.global.u32 	[%rd32], %r92;
	st.global.u32 	[%rd34], %r92;
	st.global.u32 	[%rd32+4], %r92;
	st.global.u32 	[%rd34+4], %r92;
	st.global.u32 	[%rd32+8], %r92;
	st.global.u32 	[%rd34+8], %r92;
	st.global.u32 	[%rd32+12], %r92;
	st.global.u32 	[%rd34+12], %r92;
	add.s32 	%r119, %r119, 8;
	add.s32 	%r118, %r118, 8;
	add.s32 	%r117, %r117, 8;
	setp.eq.s32 	%p33, %r119, 0;
	@%p33 bra 	$L__BB1_33;
	bra.uni 	$L__BB1_32;
$L__BB1_33:
	setp.eq.s32 	%p34, %r41, 0;
	@%p34 bra 	$L__BB1_43;
	and.b32  	%r53, %r2, 3;
	setp.lt.u32 	%p35, %r41, 4;
	@%p35 bra 	$L__BB1_36;
	add.s32 	%r93, %r120, %r115;
	mul.wide.s32 	%rd35, %r93, 4;
	add.s64 	%rd36, %rd2, %rd35;
	mov.b32 	%r94, 1065353216;
	st.global.u32 	[%rd36], %r94;
	add.s32 	%r95, %r120, %r6;
	mul.wide.s32 	%rd37, %r95, 4;
	add.s64 	%rd38, %rd1, %rd37;
	st.global.u32 	[%rd38], %r94;
	st.global.u32 	[%rd36+4], %r94;
	st.global.u32 	[%rd38+4], %r94;
	st.global.u32 	[%rd36+8], %r94;
	st.global.u32 	[%rd38+8], %r94;
	st.global.u32 	[%rd36+12], %r94;
	st.global.u32 	[%rd38+12], %r94;
	add.s32 	%r120, %r120, 4;
$L__BB1_36:
	setp.eq.s32 	%p36, %r53, 0;
	@%p36 bra 	$L__BB1_43;
	setp.eq.s32 	%p37, %r53, 1;
	@%p37 bra 	$L__BB1_39;
	add.s32 	%r96, %r120, %r115;
	mul.wide.s32 	%rd39, %r96, 4;
	add.s64 	%rd40, %rd2, %rd39;
	mov.b32 	%r97, 1065353216;
	st.global.u32 	[%rd40], %r97;
	add.s32 	%r98, %r120, %r6;
	mul.wide.s32 	%rd41, %r98, 4;
	add.s64 	%rd42, %rd1, %rd41;
	st.global.u32 	[%rd42], %r97;
	st.global.u32 	[%rd40+4], %r97;
	st.global.u32 	[%rd42+4], %r97;
	add.s32 	%r120, %r120, 2;
$L__BB1_39:
	and.b32  	%r99, %r2, 1;
	setp.eq.b32 	%p38, %r99, 1;
	not.pred 	%p39, %p38;
	@%p39 bra 	$L__BB1_43;
	add.s32 	%r100, %r120, %r115;
	mul.wide.s32 	%rd43, %r100, 4;
	add.s64 	%rd44, %rd2, %rd43;
	mov.b32 	%r101, 1065353216;
	st.global.u32 	[%rd44], %r101;
	add.s32 	%r102, %r120, %r6;
	mul.wide.s32 	%rd45, %r102, 4;
	add.s64 	%rd46, %rd1, %rd45;
	st.global.u32 	[%rd46], %r101;
	bra.uni 	$L__BB1_43;
$L__BB1_41:
	setp.ge.f32 	%p26, %f5, 0f00000000;
	sub.f32 	%f23, %f7, %f1;
	sub.f32 	%f24, %f4, %f6;
	mul.f32 	%f25, %f23, %f24;
	sub.f32 	%f26, %f3, %f7;
	sub.f32 	%f27, %f6, %f2;
	mul.f32 	%f28, %f27, %f26;
	sub.f32 	%f29, %f25, %f28;
	setp.ltu.f32 	%p27, %f29, 0f00000000;
	xor.pred  	%p28, %p26, %p27;
	not.pred 	%p29, %p28;
	@%p29 bra 	$L__BB1_29;
	setp.gt.s32 	%p31, %r2, 0;
	@%p31 bra 	$L__BB1_30;
$L__BB1_43:
	ret;

}
	// .globl	_Z10warp_imagePfPKfS1_S1_PKiS3_S3_
.visible .entry _Z10warp_imagePfPKfS1_S1_PKiS3_S3_(
	.param .u64 .ptr .align 1 _Z10warp_imagePfPKfS1_S1_PKiS3_S3__param_0,
	.param .u64 .ptr .align 1 _Z10warp_imagePfPKfS1_S1_PKiS3_S3__param_1,
	.param .u64 .ptr .align 1 _Z10warp_imagePfPKfS1_S1_PKiS3_S3__param_2,
	.param .u64 .ptr .align 1 _Z10warp_imagePfPKfS1_S1_PKiS3_S3__param_3,
	.param .u64 .ptr .align 1 _Z10warp_imagePfPKfS1_S1_PKiS3_S3__param_4,
	.param .u64 .ptr .align 1 _Z10warp_imagePfPKfS1_S1_PKiS3_S3__param_5,
	.param .u64 .ptr .align 1 _Z10warp_imagePfPKfS1_S1_PKiS3_S3__param_6
)
{
	.reg .pred 	%p<44>;
	.reg .b32 	%r<158>;
	.reg .b32 	%f<93>;
	.reg .b64 	%rd<67>;

	ld.param.u64 	%rd6, [_Z10warp_imagePfPKfS1_S1_PKiS3_S3__param_0];
	ld.param.u64 	%rd8, [_Z10warp_imagePfPKfS1_S1_PKiS3_S3__param_2];
	ld.param.u64 	%rd9, [_Z10warp_imagePfPKfS1_S1_PKiS3_S3__param_3];
	ld.param.u64 	%rd11, [_Z10warp_imagePfPKfS1_S1_PKiS3_S3__param_4];
	ld.param.u64 	%rd12, [_Z10warp_imagePfPKfS1_S1_PKiS3_S3__param_5];
	ld.param.u64 	%rd10, [_Z10warp_imagePfPKfS1_S1_PKiS3_S3__param_6];
	cvta.to.global.u64 	%rd1, %rd6;
	cvta.to.global.u64 	%rd13, %rd12;
	cvta.to.global.u64 	%rd14, %rd11;
	mov.u32 	%r86, %ctaid.x;
	mov.u32 	%r87, %ntid.x;
	mov.u32 	%r88, %tid.x;
	mad.lo.s32 	%r1, %r86, %r87, %r88;
	mov.u32 	%r89, %ctaid.y;
	mov.u32 	%r90, %ntid.y;
	mov.u32 	%r91, %tid.y;
	mad.lo.s32 	%r92, %r89, %r90, %r91;
	ld.global.u32 	%r93, [%rd14];
	ld.global.u32 	%r3, [%rd14+4];
	ld.global.u32 	%r4, [%rd14+8];
	ld.global.u32 	%r5, [%rd13];
	ld.global.u32 	%r6, [%rd13+4];
	ld.global.u32 	%r7, [%rd13+8];
	setp.ge.s32 	%p1, %r1, %r3;
	setp.ge.s32 	%p2, %r92, %r93;
	or.pred  	%p3, %p1, %p2;
	@%p3 bra 	$L__BB2_38;
	cvta.to.global.u64 	%rd15, %rd10;
	mad.lo.s32 	%r95, %r3, %r92, %r1;
	mul.lo.s32 	%r8, %r95, %r4;
	ld.global.u32 	%r9, [%rd15];
	cvt.rn.f32.s32 	%f1, %r1;
	cvt.rn.f32.u32 	%f2, %r92;
	setp.lt.s32 	%p4, %r9, 1;
	@%p4 bra 	$L__BB2_3;
	cvta.to.global.u64 	%rd2, %rd8;
	mov.b32 	%r131, 0;
	bra.uni 	$L__BB2_16;
$L__BB2_3:
	setp.lt.s32 	%p14, %r4, 1;
	@%p14 bra 	$L__BB2_38;
	and.b32  	%r10, %r4, 7;
	setp.lt.u32 	%p15, %r4, 8;
	mov.b32 	%r155, 0;
	@%p15 bra 	$L__BB2_7;
	and.b32  	%r155, %r4, 2147483640;
	neg.s32 	%r133, %r155;
	add.s64 	%rd3, %rd1, 16;
	mov.u32 	%r132, %r8;
$L__BB2_6:
	.pragma "nounroll";
	mul.wide.s32 	%rd18, %r132, 4;
	add.s64 	%rd19, %rd3, %rd18;
	mov.b32 	%r98, 0;
	st.global.u32 	[%rd19+-16], %r98;
	st.global.u32 	[%rd19+-12], %r98;
	st.global.u32 	[%rd19+-8], %r98;
	st.global.u32 	[%rd19+-4], %r98;
	st.global.u32 	[%rd19], %r98;
	st.global.u32 	[%rd19+4], %r98;
	st.global.u32 	[%rd19+8], %r98;
	st.global.u32 	[%rd19+12], %r98;
	add.s32 	%r133, %r133, 8;
	add.s32 	%r132, %r132, 8;
	setp.eq.s32 	%p16, %r133, 0;
	@%p16 bra 	$L__BB2_7;
	bra.uni 	$L__BB2_6;
$L__BB2_7:
	setp.eq.s32 	%p17, %r10, 0;
	@%p17 bra 	$L__BB2_38;
	and.b32  	%r81, %r4, 3;
	setp.lt.u32 	%p18, %r10, 4;
	@%p18 bra 	$L__BB2_10;
	add.s32 	%r99, %r155, %r8;
	mul.wide.s32 	%rd20, %r99, 4;
	add.s64 	%rd21, %rd1, %rd20;
	mov.b32 	%r100, 0;
	st.global.u32 	[%rd21], %r100;
	st.global.u32 	[%rd21+4], %r100;
	st.global.u32 	[%rd21+8], %r100;
	st.global.u32 	[%rd21+12], %r100;
	add.s32 	%r155, %r155, 4;
$L__BB2_10:
	setp.eq.s32 	%p19, %r81, 0;
	@%p19 bra 	$L__BB2_38;
	setp.eq.s32 	%p20, %r81, 1;
	@%p20 bra 	$L__BB2_13;
	add.s32 	%r101, %r155, %r8;
	mul.wide.s32 	%rd22, %r101, 4;
	add.s64 	%rd23, %rd1, %rd22;
	mov.b32 	%r102, 0;
	st.global.u32 	[%rd23], %r102;
	st.global.u32 	[%rd23+4], %r102;
	add.s32 	%r155, %r155, 2;
$L__BB2_13:
	and.b32  	%r103, %r4, 1;
	setp.eq.b32 	%p21, %r103, 1;
	not.pred 	%p22, %p21;
	@%p22 bra 	$L__BB2_38;
	add.s32 	%r104, %r155, %r8;
	mul.wide.s32 	%rd24, %r104, 4;
	add.s64 	%rd25, %rd1, %rd24;
	mov.b32 	%r105, 0;
	st.global.u32 	[%rd25], %r105;
	bra.uni 	$L__BB2_38;
$L__BB2_15:
	add.s32 	%r131, %r131, 1;
	setp.eq.s32 	%p13, %r131, %r9;
	@%p13 bra 	$L__BB2_3;
$L__BB2_16:
	mul.lo.s32 	%r14, %r131, 6;
	mul.wide.u32 	%rd16, %r14, 4;
	add.s64 	%rd17, %rd2, %rd16;
	ld.global.f32 	%f3, [%rd17];
	sub.f32 	%f14, %f3, %f1;
	ld.global.f32 	%f15, [%rd17+12];
	ld.global.f32 	%f4, [%rd17+4];
	sub.f32 	%f16, %f15, %f4;
	mul.f32 	%f17, %f14, %f16;
	ld.global.f32 	%f18, [%rd17+8];
	sub.f32 	%f19, %f18, %f3;
	sub.f32 	%f20, %f4, %f2;
	mul.f32 	%f21, %f20, %f19;
	sub.f32 	%f5, %f17, %f21;
	setp.ge.f32 	%p5, %f5, 0f00000000;
	sub.f32 	%f22, %f18, %f1;
	ld.global.f32 	%f6, [%rd17+20];
	sub.f32 	%f23, %f6, %f15;
	mul.f32 	%f24, %f22, %f23;
	ld.global.f32 	%f7, [%rd17+16];
	sub.f32 	%f25, %f7, %f18;
	sub.f32 	%f26, %f15, %f2;
	mul.f32 	%f27, %f26, %f25;
	sub.f32 	%f28, %f24, %f27;
	setp.ltu.f32 	%p6, %f28, 0f00000000;
	xor.pred  	%p7, %p5, %p6;
	not.pred 	%p8, %p7;
	@%p8 bra 	$L__BB2_15;
	setp.ge.f32 	%p9, %f5, 0f00000000;
	sub.f32 	%f29, %f7, %f1;
	sub.f32 	%f30, %f4, %f6;
	mul.f32 	%f31, %f29, %f30;
	sub.f32 	%f32, %f3, %f7;
	sub.f32 	%f33, %f6, %f2;
	mul.f32 	%f34, %f33, %f32;
	sub.f32 	%f35, %f31, %f34;
	setp.ltu.f32 	%p10, %f35, 0f00000000;
	xor.pred  	%p11, %p9, %p10;
	not.pred 	%p12, %p11;
	@%p12 bra 	$L__BB2_15;
	cvta.to.global.u64 	%rd26, %rd9;
	add.s64 	%rd28, %rd26, %rd16;
	ld.global.f32 	%f36, [%rd28];
	ld.global.f32 	%f37, [%rd28+4];
	mul.f32 	%f38, %f37, %f2;
	fma.rn.f32 	%f39, %f36, %f1, %f38;
	ld.global.f32 	%f40, [%rd28+8];
	add.f32 	%f8, %f40, %f39;
	ld.global.f32 	%f41, [%rd28+12];
	ld.global.f32 	%f42, [%rd28+16];
	mul.f32 	%f43, %f42, %f2;
	fma.rn.f32 	%f44, %f41, %f1, %f43;
	ld.global.f32 	%f45, [%rd28+20];
	add.f32 	%f9, %f45, %f44;
	cvt.rzi.s32.f32 	%r106, %f8;
	cvt.rzi.s32.f32 	%r107, %f9;
	or.b32  	%r108, %r106, %r107;
	setp.ge.s32 	%p23, %r106, %r6;
	setp.lt.s32 	%p24, %r108, 0;
	setp.ge.s32 	%p25, %r107, %r5;
	or.pred  	%p26, %p23, %p25;
	or.pred  	%p27, %p26, %p24;
	@%p27 bra 	$L__BB2_38;
	add.s32 	%r110, %r106, 1;
	setp.ne.s32 	%p28, %r110, %r6;
	selp.u32 	%r111, 1, 0, %p28;
	add.s32 	%r112, %r107, 1;
	setp.ne.s32 	%p29, %r112, %r5;
	selp.u32 	%r113, 1, 0, %p29;
	add.s32 	%r114, %r107, %r113;
	cvt.rn.f32.u32 	%f46, %r106;
	sub.f32 	%f47, %f8, %f46;
	cvt.rn.f32.u32 	%f48, %r107;
	sub.f32 	%f49, %f9, %f48;
	mov.f32 	%f50, 0f3F800000;
	sub.f32 	%f51, %f50, %f47;
	sub.f32 	%f52, %f50, %f49;
	mul.f32 	%f10, %f51, %f52;
	mul.f32 	%f11, %f51, %f49;
	mul.f32 	%f12, %f47, %f52;
	mul.f32 	%f13, %f47, %f49;
	mad.lo.s32 	%r115, %r107, %r6, %r106;
	mul.lo.s32 	%r17, %r115, %r7;
	mad.lo.s32 	%r116, %r114, %r6, %r106;
	mul.lo.s32 	%r18, %r116, %r7;
	add.s32 	%r117, %r115, %r111;
	mul.lo.s32 	%r19, %r117, %r7;
	add.s32 	%r118, %r116, %r111;
	mul.lo.s32 	%r20, %r118, %r7;
	min.s32 	%r21, %r7, %r4;
	setp.lt.s32 	%p30, %r21, 1;
	mov.b32 	%r148, 0;
	@%p30 bra 	$L__BB2_26;
	and.b32  	%r22, %r21, 3;
	setp.lt.u32 	%p31, %r21, 4;
	mov.b32 	%r148, 0;
	@%p31 bra 	$L__BB2_23;
	and.b32  	%r148, %r21, 2147483644;
	neg.s32 	%r139, %r148;
	mov.u32 	%r134, %r20;
	mov.u32 	%r135, %r8;
	mov.u32 	%r136, %r19;
	mov.u32 	%r137, %r18;
	mov.u32 	%r138, %r17;
$L__BB2_22:
	ld.param.u64 	%rd65, [_Z10warp_imagePfPKfS1_S1_PKiS3_S3__param_1];
	ld.param.u64 	%rd62, [_Z10warp_imagePfPKfS1_S1_PKiS3_S3__param_0];
	mul.wide.s32 	%rd29, %r138, 4;
	cvta.to.global.u64 	%rd30, %rd65;
	add.s64 	%rd31, %rd30, 8;
	add.s64 	%rd32, %rd31, %rd29;
	mul.wide.s32 	%rd33, %r137, 4;
	add.s64 	%rd34, %rd31, %rd33;
	mul.wide.s32 	%rd35, %r136, 4;
	add.s64 	%rd36, %rd31, %rd35;
	mul.wide.s32 	%rd37, %r135, 4;
	cvta.to.global.u64 	%rd38, %rd62;
	add.s64 	%rd39, %rd38, %rd37;
	mul.wide.s32 	%rd40, %r134, 4;
	add.s64 	%rd41, %rd31, %rd40;
	ld.global.f32 	%f53, [%rd32+-8];
	ld.global.f32 	%f54, [%rd34+-8];
	mul.f32 	%f55, %f11, %f54;
	fma.rn.f32 	%f56, %f10, %f53, %f55;
	ld.global.f32 	%f57, [%rd36+-8];
	fma.rn.f32 	%f58, %f12, %f57, %f56;
	ld.global.f32 	%f59, [%rd41+-8];
	fma.rn.f32 	%f60, %f13, %f59, %f58;
	st.global.f32 	[%rd39], %f60;
	ld.global.f32 	%f61, [%rd32+-4];
	ld.global.f32 	%f62, [%rd34+-4];
	mul.f32 	%f63, %f11, %f62;
	fma.rn.f32 	%f64, %f10, %f61, %f63;
	ld.global.f32 	%f65, [%rd36+-4];
	fma.rn.f32 	%f66, %f12, %f65, %f64;
	ld.global.f32 	%f67, [%rd41+-4];
	fma.rn.f32 	%f68, %f13, %f67, %f66;
	st.global.f32 	[%rd39+4], %f68;
	ld.global.f32 	%f69, [%rd32];
	ld.global.f32 	%f70, [%rd34];
	mul.f32 	%f71, %f11, %f70;
	fma.rn.f32 	%f72, %f10, %f69, %f71;
	ld.global.f32 	%f73, [%rd36];
	fma.rn.f32 	%f74, %f12, %f73, %f72;
	ld.global.f32 	%f75, [%rd41];
	fma.rn.f32 	%f76, %f13, %f75, %f74;
	st.global.f32 	[%rd39+8], %f76;
	ld.global.f32 	%f77, [%rd32+4];
	ld.global.f32 	%f78, [%rd34+4];
	mul.f32 	%f79, %f11, %f78;
	fma.rn.f32 	%f80, %f10, %f77, %f79;
	ld.global.f32 	%f81, [%rd36+4];
	fma.rn.f32 	%f82, %f12, %f81, %f80;
	ld.global.f32 	%f83, [%rd41+4];
	fma.rn.f32 	%f84, %f13, %f83, %f82;
	st.global.f32 	[%rd39+12], %f84;
	add.s32 	%r139, %r139, 4;
	add.s32 	%r138, %r138, 4;
	add.s32 	%r137, %r137, 4;
	add.s32 	%r136, %r136, 4;
	add.s32 	%r135, %r135, 4;
	add.s32 	%r134, %r134, 4;
	setp.ne.s32 	%p32, %r139, 0;
	@%p32 bra 	$L__BB2_22;
$L__BB2_23:
	setp.eq.s32 	%p33, %r22, 0;
	@%p33 bra 	$L__BB2_26;
	add.s32 	%r147, %r148, %r8;
	add.s32 	%r146, %r148, %r20;
	add.s32 	%r145, %r148, %r19;
	add.s32 	%r144, %r148, %r18;
	add.s32 	%r143, %r148, %r17;
	neg.s32 	%r142, %r22;
	add.s32 	%r148, %r148, %r22;
$L__BB2_25:
	.pragma "nounroll";
	ld.param.u64 	%rd66, [_Z10warp_imagePfPKfS1_S1_PKiS3_S3__param_1];
	ld.param.u64 	%rd63, [_Z10warp_imagePfPKfS1_S1_PKiS3_S3__param_0];
	mul.wide.s32 	%rd42, %r147, 4;
	cvta.to.global.u64 	%rd43, %rd63;
	add.s64 	%rd44, %rd43, %rd42;
	mul.wide.s32 	%rd45, %r146, 4;
	cvta.to.global.u64 	%rd46, %rd66;
	add.s64 	%rd47, %rd46, %rd45;
	mul.wide.s32 	%rd48, %r145, 4;
	add.s64 	%rd49, %rd46, %rd48;
	mul.wide.s32 	%rd50, %r144, 4;
	add.s64 	%rd51, %rd46, %rd50;
	mul.wide.s32 	%rd52, %r143, 4;
	add.s64 	%rd53, %rd46, %rd52;
	ld.global.f32 	%f85, [%rd53];
	ld.global.f32 	%f86, [%rd51];
	mul.f32 	%f87, %f11, %f86;
	fma.rn.f32 	%f88, %f10, %f85, %f87;
	ld.global.f32 	%f89, [%rd49];
	fma.rn.f32 	%f90, %f12, %f89, %f88;
	ld.global.f32 	%f91, [%rd47];
	fma.rn.f32 	%f92, %f13, %f91, %f90;
	st.global.f32 	[%rd44], %f92;
	add.s32 	%r147, %r147, 1;
	add.s32 	%r146, %r146, 1;
	add.s32 	%r145, %r145, 1;
	add.s32 	%r144, %r144, 1;
	add.s32 	%r143, %r143, 1;
	add.s32 	%r142, %r142, 1;
	setp.ne.s32 	%p34, %r142, 0;
	@%p34 bra 	$L__BB2_25;
$L__BB2_26:
	setp.ge.s32 	%p35, %r148, %r4;
	@%p35 bra 	$L__BB2_38;
	ld.param.u64 	%rd64, [_Z10warp_imagePfPKfS1_S1_PKiS3_S3__param_0];
	cvta.to.global.u64 	%rd4, %rd64;
	sub.s32 	%r64, %r4, %r148;
	and.b32  	%r65, %r64, 7;
	sub.s32 	%r121, %r148, %r4;
	setp.gt.u32 	%p36, %r121, -8;
	@%p36 bra 	$L__BB2_30;
	and.b32  	%r122, %r64, -8;
	neg.s32 	%r150, %r122;
	add.s64 	%rd5, %rd4, 16;
	add.s32 	%r149, %r148, %r8;
$L__BB2_29:
	.pragma "nounroll";
	mul.wide.s32 	%rd54, %r149, 4;
	add.s64 	%rd55, %rd5, %rd54;
	mov.b32 	%r123, 1065353216;
	st.global.u32 	[%rd55+-16], %r123;
	st.global.u32 	[%rd55+-12], %r123;
	st.global.u32 	[%rd55+-8], %r123;
	st.global.u32 	[%rd55+-4], %r123;
	st.global.u32 	[%rd55], %r123;
	st.global.u32 	[%rd55+4], %r123;
	st.global.u32 	[%rd55+8], %r123;
	st.global.u32 	[%rd55+12], %r123;
	add.s32 	%r148, %r148, 8;
	add.s32 	%r150, %r150, 8;
	add.s32 	%r149, %r149, 8;
	setp.ne.s32 	%p37, %r150, 0;
	@%p37 bra 	$L__BB2_29;
$L__BB2_30:
	setp.eq.s32 	%p38, %r65, 0;
	@%p38 bra 	$L__BB2_38;
	and.b32  	%r75, %r64, 3;
	setp.lt.u32 	%p39, %r65, 4;
	@%p39 bra 	$L__BB2_33;
	add.s32 	%r124, %r148, %r8;
	mul.wide.s32 	%rd56, %r124, 4;
	add.s64 	%rd57, %rd4, %rd56;
	mov.b32 	%r125, 1065353216;
	st.global.u32 	[%rd57], %r125;
	st.global.u32 	[%rd57+4], %r125;
	st.global.u32 	[%rd57+8], %r125;
	st.global.u32 	[%rd57+12], %r125;
	add.s32 	%r148, %r148, 4;
$L__BB2_33:
	setp.eq.s32 	%p40, %r75, 0;
	@%p40 bra 	$L__BB2_38;
	setp.eq.s32 	%p41, %r75, 1;
	@%p41 bra 	$L__BB2_36;
	add.s32 	%r126, %r148, %r8;
	mul.wide.s32 	%rd58, %r126, 4;
	add.s64 	%rd59, %rd4, %rd58;
	mov.b32 	%r127, 1065353216;
	st.global.u32 	[%rd59], %r127;
	st.global.u32 	[%rd59+4], %r127;
	add.s32 	%r148, %r148, 2;
$L__BB2_36:
	and.b32  	%r128, %r64, 1;
	setp.eq.b32 	%p42, %r128, 1;
	not.pred 	%p43, %p42;
	@%p43 bra 	$L__BB2_38;
	add.s32 	%r129, %r148, %r8;
	mul.wide.s32 	%rd60, %r129, 4;
	add.s64 	%rd61, %rd4, %rd60;
	mov.b32 	%r130, 1065353216;
	st.global.u32 	[%rd61], %r130;
$L__BB2_38:
	ret;

}


// ===== COMPILED SASS (sm_100) =====

	.target	sm_100

	.elftype	@"ET_EXEC"


//--------------------- .note.nv.tkinfo           --------------------------
	.section	.note.nv.tkinfo,"",@"SHT_NOTE"
	.sectionflags	@"SHF_NOTE_NV_TKINFO"
	.tkinfo
        /*0018*/ 	.word	0x00000002
        /*0030*/ 	.string	""
        /*0030*/ 	.string	"ptxas"
        /*0030*/ 	.string	"Cuda compilation tools, release 13.0, V13.0.88"
        /*0030*/ 	.string	"Build cuda_13.0.r13.0/compiler.36424714_0"
        /*0030*/ 	.string	"-arch sm_100 -m 64 "



//--------------------- .note.nv.cuinfo           --------------------------
	.section	.note.nv.cuinfo,"",@"SHT_NOTE"
	.sectionflags	@"SHF_NOTE_NV_CUINFO"
        /*0018*/ 	.short	0x0002
        /*001a*/ 	.short	0x0064
        /*001c*/ 	.short	0x0082
	.zero		2


//--------------------- .nv.info                  --------------------------
	.section	.nv.info,"",@"SHT_CUDA_INFO"
	.align	4


	//----- nvinfo : EIATTR_REGCOUNT
	.align		4
        /*0000*/ 	.byte	0x04, 0x2f
        /*0002*/ 	.short	(.L_1 - .L_0)
	.align		4
.L_0:
        /*0004*/ 	.word	index@(_Z10copy_imagePfPKfS1_PKiS3_)
        /*0008*/ 	.word	0x00000019


	//----- nvinfo : EIATTR_FRAME_SIZE
	.align		4
.L_1:
        /*000c*/ 	.byte	0x04, 0x11
        /*000e*/ 	.short	(.L_3 - .L_2)
	.align		4
.L_2:
        /*0010*/ 	.word	index@(_Z10copy_imagePfPKfS1_PKiS3_)
        /*0014*/ 	.word	0x00000000


	//----- nvinfo : EIATTR_REGCOUNT
	.align		4
.L_3:
        /*0018*/ 	.byte	0x04, 0x2f
        /*001a*/ 	.short	(.L_5 - .L_4)
	.align		4
.L_4:
        /*001c*/ 	.word	index@(_Z9face_maskPfS_PKfPKi)
        /*0020*/ 	.word	0x0000001b


	//----- nvinfo : EIATTR_FRAME_SIZE
	.align		4
.L_5:
        /*0024*/ 	.byte	0x04, 0x11
        /*0026*/ 	.short	(.L_7 - .L_6)
	.align		4
.L_6:
        /*0028*/ 	.word	index@(_Z9face_maskPfS_PKfPKi)
        /*002c*/ 	.word	0x00000000


	//----- nvinfo : EIATTR_REGCOUNT
	.align		4
.L_7:
        /*0030*/ 	.byte	0x04, 0x2f
        /*0032*/ 	.short	(.L_9 - .L_8)
	.align		4
.L_8:
        /*0034*/ 	.word	index@(_Z10warp_imagePfPKfS1_S1_PKiS3_S3_)
        /*0038*/ 	.word	0x00000028


	//----- nvinfo : EIATTR_FRAME_SIZE
	.align		4
.L_9:
        /*003c*/ 	.byte	0x04, 0x11
        /*003e*/ 	.short	(.L_11 - .L_10)
	.align		4
.L_10:
        /*0040*/ 	.word	index@(_Z10warp_imagePfPKfS1_S1_PKiS3_S3_)
        /*0044*/ 	.word	0x00000000


	//----- nvinfo : EIATTR_MIN_STACK_SIZE
	.align		4
.L_11:
        /*0048*/ 	.byte	0x04, 0x12
        /*004a*/ 	.short	(.L_13 - .L_12)
	.align		4
.L_12:
        /*004c*/ 	.word	index@(_Z10warp_imagePfPKfS1_S1_PKiS3_S3_)
        /*0050*/ 	.word	0x00000000


	//----- nvinfo : EIATTR_MIN_STACK_SIZE
	.align		4
.L_13:
        /*0054*/ 	.byte	0x04, 0x12
        /*0056*/ 	.short	(.L_15 - .L_14)
	.align		4
.L_14:
        /*0058*/ 	.word	index@(_Z9face_maskPfS_PKfPKi)
        /*005c*/ 	.word	0x00000000


	//----- nvinfo : EIATTR_MIN_STACK_SIZE
	.align		4
.L_15:
        /*0060*/ 	.byte	0x04, 0x12
        /*0062*/ 	.short	(.L_17 - .L_16)
	.align		4
.L_16:
        /*0064*/ 	.word	index@(_Z10copy_imagePfPKfS1_PKiS3_)
        /*0068*/ 	.word	0x00000000
.L_17:


//--------------------- .nv.compat                --------------------------
	.section	.nv.compat,"",@"SHT_CUDA_COMPAT_INFO"
	.align	4
        /*0000*/ 	.byte	0x02, 0x09, 0x00, 0x00, 0x02, 0x02, 0x01, 0x00, 0x02, 0x05, 0x05, 0x00, 0x03, 0x07, 0x01, 0x01
        /*0010*/ 	.byte	0x02, 0x03, 0x00, 0x00, 0x02, 0x06, 0x01, 0x00, 0x04, 0x0b, 0x08, 0x00, 0x09, 0x00, 0x00, 0x00
        /*0020*/ 	.byte	0x00, 0x00, 0x00, 0x00


//--------------------- .nv.info._Z10warp_imagePfPKfS1_S1_PKiS3_S3_ --------------------------
	.section	.nv.info._Z10warp_imagePfPKfS1_S1_PKiS3_S3_,"",@"SHT_CUDA_INFO"
	.sectionflags	@""
	.align	4


	//----- nvinfo : EIATTR_CUDA_API_VERSION
	.align		4
        /*0000*/ 	.byte	0x04, 0x37
        /*0002*/ 	.short	(.L_19 - .L_18)
.L_18:
        /*0004*/ 	.word	0x00000082


	//----- nvinfo : EIATTR_KPARAM_INFO
	.align		4
.L_19:
        /*0008*/ 	.byte	0x04, 0x17
        /*000a*/ 	.short	(.L_21 - .L_20)
.L_20:
        /*000c*/ 	.word	0x00000000
        /*0010*/ 	.short	0x0006
        /*0012*/ 	.short	0x0030
        /*0014*/ 	.byte	0x00, 0xf5, 0x21, 0x00


	//----- nvinfo : EIATTR_KPARAM_INFO
	.align		4
.L_21:
        /*0018*/ 	.byte	0x04, 0x17
        /*001a*/ 	.short	(.L_23 - .L_22)
.L_22:
        /*001c*/ 	.word	0x00000000
        /*0020*/ 	.short	0x0005
        /*0022*/ 	.short	0x0028
        /*0024*/ 	.byte	0x00, 0xf5, 0x21, 0x00


	//----- nvinfo : EIATTR_KPARAM_INFO
	.align		4
.L_23:
        /*0028*/ 	.byte	0x04, 0x17
        /*002a*/ 	.short	(.L_25 - .L_24)
.L_24:
        /*002c*/ 	.word	0x00000000
        /*0030*/ 	.short	0x0004
        /*0032*/ 	.short	0x0020
        /*0034*/ 	.byte	0x00, 0xf5, 0x21, 0x00


	//----- nvinfo : EIATTR_KPARAM_INFO
	.align		4
.L_25:
        /*0038*/ 	.byte	0x04, 0x17
        /*003a*/ 	.short	(.L_27 - .L_26)
.L_26:
        /*003c*/ 	.word	0x00000000
        /*0040*/ 	.short	0x0003
        /*0042*/ 	.short	0x0018
        /*0044*/ 	.byte	0x00, 0xf5, 0x21, 0x00


	//----- nvinfo : EIATTR_KPARAM_INFO
	.align		4
.L_27:
        /*0048*/ 	.byte	0x04, 0x17
        /*004a*/ 	.short	(.L_29 - .L_28)
.L_28:
        /*004c*/ 	.word	0x00000000
        /*0050*/ 	.short	0x0002
        /*0052*/ 	.short	0x0010
        /*0054*/ 	.byte	0x00, 0xf5, 0x21, 0x00


	//----- nvinfo : EIATTR_KPARAM_INFO
	.align		4
.L_29:
        /*0058*/ 	.byte	0x04, 0x17
        /*005a*/ 	.short	(.L_31 - .L_30)
.L_30:
        /*005c*/ 	.word	0x00000000
        /*0060*/ 	.short	0x0001
        /*0062*/ 	.short	0x0008
        /*0064*/ 	.byte	0x00, 0xf5, 0x21, 0x00


	//----- nvinfo : EIATTR_KPARAM_INFO
	.align		4
.L_31:
        /*0068*/ 	.byte	0x04, 0x17
        /*006a*/ 	.short	(.L_33 - .L_32)
.L_32:
        /*006c*/ 	.word	0x00000000
        /*0070*/ 	.short	0x0000
        /*0072*/ 	.short	0x0000
        /*0074*/ 	.byte	0x00, 0xf5, 0x21, 0x00


	//----- nvinfo : EIATTR_SPARSE_MMA_MASK
	.align		4
.L_33:
        /*0078*/ 	.byte	0x03, 0x50
        /*007a*/ 	.short	0x0000


	//----- nvinfo : EIATTR_MAXREG_COUNT
	.align		4
        /*007c*/ 	.byte	0x03, 0x1b
        /*007e*/ 	.short	0x00ff


	//----- nvinfo : EIATTR_MERCURY_ISA_VERSION
	.align		4
        /*0080*/ 	.byte	0x03, 0x5f
        /*0082*/ 	.short	0x0101


	//----- nvinfo : EIATTR_VRC_CTA_INIT_COUNT
	.align		4
        /*0084*/ 	.byte	0x02, 0x4a
	.zero		1
	.zero		1


	//----- nvinfo : EIATTR_EXIT_INSTR_OFFSETS
	.align		4
        /*0088*/ 	.byte	0x04, 0x1c
        /*008a*/ 	.short	(.L_35 - .L_34)


	//   ....[0]....
.L_34:
        /*008c*/ 	.word	0x000000f0


	//   ....[1]....
        /*0090*/ 	.word	0x00000470


	//   ....[2]....
        /*0094*/ 	.word	0x00000620


	//   ....[3]....
        /*0098*/ 	.word	0x000006f0


	//   ....[4]....
        /*009c*/ 	.word	0x00000780


	//   ....[5]....
        /*00a0*/ 	.word	0x000007e0


	//   ....[6]....
        /*00a4*/ 	.word	0x00000930


	//   ....[7]....
        /*00a8*/ 	.word	0x00001180


	//   ....[8]....
        /*00ac*/ 	.word	0x00001360


	//   ....[9]....
        /*00b0*/ 	.word	0x00001460


	//   ....[10]....
        /*00b4*/ 	.word	0x00001500


	//   ....[11]....
        /*00b8*/ 	.word	0x00001570


	//----- nvinfo : EIATTR_CRS_STACK_SIZE
	.align		4
.L_35:
        /*00bc*/ 	.byte	0x04, 0x1e
        /*00be*/ 	.short	(.L_37 - .L_36)
.L_36:
        /*00c0*/ 	.word	0x00000000


	//----- nvinfo : EIATTR_CBANK_PARAM_SIZE
	.align		4
.L_37:
        /*00c4*/ 	.byte	0x03, 0x19
        /*00c6*/ 	.short	0x0038


	//----- nvinfo : EIATTR_PARAM_CBANK
	.align		4
        /*00c8*/ 	.byte	0x04, 0x0a
        /*00ca*/ 	.short	(.L_39 - .L_38)
	.align		4
.L_38:
        /*00cc*/ 	.word	index@(.nv.constant0._Z10warp_imagePfPKfS1_S1_PKiS3_S3_)
        /*00d0*/ 	.short	0x0380
        /*00d2*/ 	.short	0x0038


	//----- nvinfo : EIATTR_SW_WAR
	.align		4
.L_39:
        /*00d4*/ 	.byte	0x04, 0x36
        /*00d6*/ 	.short	(.L_41 - .L_40)
.L_40:
        /*00d8*/ 	.word	0x00000008
.L_41:


//--------------------- .nv.info._Z9face_maskPfS_PKfPKi --------------------------
	.section	.nv.info._Z9face_maskPfS_PKfPKi,"",@"SHT_CUDA_INFO"
	.sectionflags	@""
	.align	4


	//----- nvinfo : EIATTR_CUDA_API_VERSION
	.align		4
        /*0000*/ 	.byte	0x04, 0x37
        /*0002*/ 	.short	(.L_43 - .L_42)
.L_42:
        /*0004*/ 	.word	0x00000082


	//----- nvinfo : EIATTR_KPARAM_INFO
	.align		4
.L_43:
        /*0008*/ 	.byte	0x04, 0x17
        /*000a*/ 	.short	(.L_45 - .L_44)
.L_44:
        /*000c*/ 	.word	0x00000000
        /*0010*/ 	.short	0x0003
        /*0012*/ 	.short	0x0018
        /*0014*/ 	.byte	0x00, 0xf5, 0x21, 0x00


	//----- nvinfo : EIATTR_KPARAM_INFO
	.align		4
.L_45:
        /*0018*/ 	.byte	0x04, 0x17
        /*001a*/ 	.short	(.L_47 - .L_46)
.L_46:
        /*001c*/ 	.word	0x00000000
        /*0020*/ 	.short	0x0002
        /*0022*/ 	.short	0x0010
        /*0024*/ 	.byte	0x00, 0xf5, 0x21, 0x00


	//----- nvinfo : EIATTR_KPARAM_INFO
	.align		4
.L_47:
        /*0028*/ 	.byte	0x04, 0x17
        /*002a*/ 	.short	(.L_49 - .L_48)
.L_48:
        /*002c*/ 	.word	0x00000000
        /*0030*/ 	.short	0x0001
        /*0032*/ 	.short	0x0008
        /*0034*/ 	.byte	0x00, 0xf5, 0x21, 0x00


	//----- nvinfo : EIATTR_KPARAM_INFO
	.align		4
.L_49:
        /*0038*/ 	.byte	0x04, 0x17
        /*003a*/ 	.short	(.L_51 - .L_50)
.L_50:
        /*003c*/ 	.word	0x00000000
        /*0040*/ 	.short	0x0000
        /*0042*/ 	.short	0x0000
        /*0044*/ 	.byte	0x00, 0xf5, 0x21, 0x00


	//----- nvinfo : EIATTR_SPARSE_MMA_MASK
	.align		4
.L_51:
        /*0048*/ 	.byte	0x03, 0x50
        /*004a*/ 	.short	0x0000


	//----- nvinfo : EIATTR_MAXREG_COUNT
	.align		4
        /*004c*/ 	.byte	0x03, 0x1b
        /*004e*/ 	.short	0x00ff


	//----- nvinfo : EIATTR_MERCURY_ISA_VERSION
	.align		4
        /*0050*/ 	.byte	0x03, 0x5f
        /*0052*/ 	.short	0x0101


	//----- nvinfo : EIATTR_VRC_CTA_INIT_COUNT
	.align		4
        /*0054*/ 	.byte	0x02, 0x4a
	.zero		1
	.zero		1


	//----- nvinfo : EIATTR_EXIT_INSTR_OFFSETS
	.align		4
        /*0058*/ 	.byte	0x04, 0x1c
        /*005a*/ 	.short	(.L_53 - .L_52)


	//   ....[0]....
.L_52:
        /*005c*/ 	.word	0x000000f0


	//   ....[1]....
        /*0060*/ 	.word	0x00000920


	//   ....[2]....
        /*0064*/ 	.word	0x00000be0


	//   ....[3]....
        /*0068*/ 	.word	0x00000c40


	//   ....[4]....
        /*006c*/ 	.word	0x00000ef0


	//   ....[5]....
        /*0070*/ 	.word	0x00001040


	//   ....[6]....
        /*0074*/ 	.word	0x00001150


	//   ....[7]....
        /*0078*/ 	.word	0x000011f0


	//----- nvinfo : EIATTR_CRS_STACK_SIZE
	.align		4
.L_53:
        /*007c*/ 	.byte	0x04, 0x1e
        /*007e*/ 	.short	(.L_55 - .L_54)
.L_54:
        /*0080*/ 	.word	0x00000000


	//----- nvinfo : EIATTR_CBANK_PARAM_SIZE
	.align		4
.L_55:
        /*0084*/ 	.byte	0x03, 0x19
        /*0086*/ 	.short	0x0020


	//----- nvinfo : EIATTR_PARAM_CBANK
	.align		4
        /*0088*/ 	.byte	0x04, 0x0a
        /*008a*/ 	.short	(.L_57 - .L_56)
	.align		4
.L_56:
        /*008c*/ 	.word	index@(.nv.constant0._Z9face_maskPfS_PKfPKi)
        /*0090*/ 	.short	0x0380
        /*0092*/ 	.short	0x0020


	//----- nvinfo : EIATTR_SW_WAR
	.align		4
.L_57:
        /*0094*/ 	.byte	0x04, 0x36
        /*0096*/ 	.short	(.L_59 - .L_58)
.L_58:
        /*0098*/ 	.word	0x00000008
.L_59:


//--------------------- .nv.info._Z10copy_imagePfPKfS1_PKiS3_ --------------------------
	.section	.nv.info._Z10copy_imagePfPKfS1_PKiS3_,"",@"SHT_CUDA_INFO"
	.sectionflags	@""
	.align	4


	//----- nvinfo : EIATTR_CUDA_API_VERSION
	.align		4
        /*0000*/ 	.byte	0x04, 0x37
        /*0002*/ 	.short	(.L_61 - .L_60)
.L_60:
        /*0004*/ 	.word	0x00000082


	//----- nvinfo : EIATTR_KPARAM_INFO
	.align		4
.L_61:
        /*0008*/ 	.byte	0x04, 0x17
        /*000a*/ 	.short	(.L_63 - .L_62)
.L_62:
        /*000c*/ 	.word	0x00000000
        /*0010*/ 	.short	0x0004
        /*0012*/ 	.short	0x0020
        /*0014*/ 	.byte	0x00, 0xf5, 0x21, 0x00


	//----- nvinfo : EIATTR_KPARAM_INFO
	.align		4
.L_63:
        /*0018*/ 	.byte	0x04, 0x17
        /*001a*/ 	.short	(.L_65 - .L_64)
.L_64:
        /*001c*/ 	.word	0x00000000
        /*0020*/ 	.short	0x0003
        /*0022*/ 	.short	0x0018
        /*0024*/ 	.byte	0x00, 0xf5, 0x21, 0x00


	//----- nvinfo : EIATTR_KPARAM_INFO
	.align		4
.L_65:
        /*0028*/ 	.byte	0x04, 0x17
        /*002a*/ 	.short	(.L_67 - .L_66)
.L_66:
        /*002c*/ 	.word	0x00000000
        /*0030*/ 	.short	0x0002
        /*0032*/ 	.short	0x0010
        /*0034*/ 	.byte	0x00, 0xf5, 0x21, 0x00


	//----- nvinfo : EIATTR_KPARAM_INFO
	.align		4
.L_67:
        /*0038*/ 	.byte	0x04, 0x17
        /*003a*/ 	.short	(.L_69 - .L_68)
.L_68:
        /*003c*/ 	.word	0x00000000
        /*0040*/ 	.short	0x0001
        /*0042*/ 	.short	0x0008
        /*0044*/ 	.byte	0x00, 0xf5, 0x21, 0x00


	//----- nvinfo : EIATTR_KPARAM_INFO
	.align		4
.L_69:
        /*0048*/ 	.byte	0x04, 0x17
        /*004a*/ 	.short	(.L_71 - .L_70)
.L_70:
        /*004c*/ 	.word	0x00000000
        /*0050*/ 	.short	0x0000
        /*0052*/ 	.short	0x0000
        /*0054*/ 	.byte	0x00, 0xf5, 0x21, 0x00


	//----- nvinfo : EIATTR_SPARSE_MMA_MASK
	.align		4
.L_71:
        /*0058*/ 	.byte	0x03, 0x50
        /*005a*/ 	.short	0x0000


	//----- nvinfo : EIATTR_MAXREG_COUNT
	.align		4
        /*005c*/ 	.byte	0x03, 0x1b
        /*005e*/ 	.short	0x00ff


	//----- nvinfo : EIATTR_MERCURY_ISA_VERSION
	.align		4
        /*0060*/ 	.byte	0x03, 0x5f
        /*0062*/ 	.short	0x0101


	//----- nvinfo : EIATTR_VRC_CTA_INIT_COUNT
	.align		4
        /*0064*/ 	.byte	0x02, 0x4a
	.zero		1
	.zero		1


	//----- nvinfo : EIATTR_EXIT_INSTR_OFFSETS
	.align		4
        /*0068*/ 	.byte	0x04, 0x1c
        /*006a*/ 	.short	(.L_73 - .L_72)


	//   ....[0]....
.L_72:
        /*006c*/ 	.word	0x000000f0


	//   ....[1]....
        /*0070*/ 	.word	0x00000130


	//   ....[2]....
        /*0074*/ 	.word	0x00000410


	//   ....[3]....
        /*0078*/ 	.word	0x00000460


	//   ....[4]....
        /*007c*/ 	.word	0x000007e0


	//   ....[5]....
        /*0080*/ 	.word	0x00000990


	//   ....[6]....
        /*0084*/ 	.word	0x00000ac0


	//   ....[7]....
        /*0088*/ 	.word	0x00000b90


	//----- nvinfo : EIATTR_CRS_STACK_SIZE
	.align		4
.L_73:
        /*008c*/ 	.byte	0x04, 0x1e
        /*008e*/ 	.short	(.L_75 - .L_74)
.L_74:
        /*0090*/ 	.word	0x00000000


	//----- nvinfo : EIATTR_CBANK_PARAM_SIZE
	.align		4
.L_75:
        /*0094*/ 	.byte	0x03, 0x19
        /*0096*/ 	.short	0x0028


	//----- nvinfo : EIATTR_PARAM_CBANK
	.align		4
        /*0098*/ 	.byte	0x04, 0x0a
        /*009a*/ 	.short	(.L_77 - .L_76)
	.align		4
.L_76:
        /*009c*/ 	.word	index@(.nv.constant0._Z10copy_imagePfPKfS1_PKiS3_)
        /*00a0*/ 	.short	0x0380
        /*00a2*/ 	.short	0x0028


	//----- nvinfo : EIATTR_SW_WAR
	.align		4
.L_77:
        /*00a4*/ 	.byte	0x04, 0x36
        /*00a6*/ 	.short	(.L_79 - .L_78)
.L_78:
        /*00a8*/ 	.word	0x00000008
.L_79:


//--------------------- .nv.callgraph             --------------------------
	.section	.nv.callgraph,"",@"SHT_CUDA_CALLGRAPH"
	.align	4
	.sectionentsize	8
	.align		4
        /*0000*/ 	.word	0x00000000
	.align		4
        /*0004*/ 	.word	0xffffffff
	.align		4
        /*0008*/ 	.word	0x00000000
	.align		4
        /*000c*/ 	.word	0xfffffffe
	.align		4
        /*0010*/ 	.word	0x00000000
	.align		4
        /*0014*/ 	.word	0xfffffffd
	.align		4
        /*0018*/ 	.word	0x00000000
	.align		4
        /*001c*/ 	.word	0xfffffffc


//--------------------- .text._Z10warp_imagePfPKfS1_S1_PKiS3_S3_ --------------------------
	.section	.text._Z10warp_imagePfPKfS1_S1_PKiS3_S3_,"ax",@progbits
	.align	128
        .global         _Z10warp_imagePfPKfS1_S1_PKiS3_S3_
        .type           _Z10warp_imagePfPKfS1_S1_PKiS3_S3_,@function
        .size           _Z10warp_imagePfPKfS1_S1_PKiS3_S3_,(.L_x_51 - _Z10warp_imagePfPKfS1_S1_PKiS3_S3_)
        .other          _Z10warp_imagePfPKfS1_S1_PKiS3_S3_,@"STO_CUDA_ENTRY STV_DEFAULT"
_Z10warp_imagePfPKfS1_S1_PKiS3_S3_:
.text._Z10warp_imagePfPKfS1_S1_PKiS3_S3_:
[----:B------:R-:W-:Y:S08]  /*0000*/  LDC R1, c[0x0][0x37c] ;  /* 0x0000df00ff017b82 */ /* 0x000ff00000000800 */
[----:B------:R-:W0:Y:S01]  /*0010*/  LDC.64 R14, c[0x0][0x3a0] ;  /* 0x0000e800ff0e7b82 */ /* 0x000e220000000a00 */
[----:B------:R-:W0:Y:S02]  /*0020*/  LDCU.64 UR6, c[0x0][0x358] ;  /* 0x00006b00ff0677ac */ /* 0x000e240008000a00 */
[----:B0-----:R-:W2:Y:S04]  /*0030*/  LDG.E R0, desc[UR6][R14.64] ;  /* 0x000000060e007981 */ /* 0x001ea8000c1e1900 */
[----:B------:R-:W3:Y:S01]  /*0040*/  LDG.E R3, desc[UR6][R14.64+0x4] ;  /* 0x000004060e037981 */ /* 0x000ee2000c1e1900 */
[----:B------:R-:W0:Y:S01]  /*0050*/  LDC R8, c[0x0][0x360] ;  /* 0x0000d800ff087b82 */ /* 0x000e220000000800 */
[----:B------:R-:W1:Y:S01]  /*0060*/  S2R R2, SR_TID.Y ;  /* 0x0000000000027919 */ /* 0x000e620000002200 */
[----:B------:R-:W0:Y:S06]  /*0070*/  S2R R5, SR_TID.X ;  /* 0x0000000000057919 */ /* 0x000e2c0000002100 */
[----:B------:R-:W1:Y:S08]  /*0080*/  S2UR UR5, SR_CTAID.Y ;  /* 0x00000000000579c3 */ /* 0x000e700000002600 */
[----:B------:R-:W1:Y:S08]  /*0090*/  LDC R9, c[0x0][0x364] ;  /* 0x0000d900ff097b82 */ /* 0x000e700000000800 */
[----:B------:R-:W0:Y:S01]  /*00a0*/  S2UR UR4, SR_CTAID.X ;  /* 0x00000000000479c3 */ /* 0x000e220000002500 */
[----:B-1----:R-:W-:-:S02]  /*00b0*/  IMAD R9, R9, UR5, R2 ;  /* 0x0000000509097c24 */ /* 0x002fc4000f8e0202 */
[----:B0-----:R-:W-:-:S03]  /*00c0*/  IMAD R8, R8, UR4, R5 ;  /* 0x0000000408087c24 */ /* 0x001fc6000f8e0205 */
[----:B--2---:R-:W-:-:S04]  /*00d0*/  ISETP.GE.AND P0, PT, R9, R0, PT ;  /* 0x000000000900720c */ /* 0x004fc80003f06270 */
[----:B---3--:R-:W-:-:S13]  /*00e0*/  ISETP.GE.OR P0, PT, R8, R3, P0 ;  /* 0x000000030800720c */ /* 0x008fda0000706670 */
[----:B------:R-:W-:Y:S05]  /*00f0*/  @P0 EXIT ;  /* 0x000000000000094d */ /* 0x000fea0003800000 */
[----:B------:R-:W0:Y:S01]  /*0100*/  LDC.64 R4, c[0x0][0x3b0] ;  /* 0x0000ec00ff047b82 */ /* 0x000e220000000a00 */
[----:B------:R-:W2:Y:S04]  /*0110*/  LDG.E R14, desc[UR6][R14.64+0x8] ;  /* 0x000008060e0e7981 */ /* 0x000ea8000c1e1900 */
[----:B0-----:R-:W3:Y:S01]  /*0120*/  LDG.E R4, desc[UR6][R4.64] ;  /* 0x0000000604047981 */ /* 0x001ee2000c1e1900 */
[----:B------:R-:W-:Y:S01]  /*0130*/  IMAD R3, R9, R3, R8 ;  /* 0x0000000309037224 */ /* 0x000fe200078e0208 */
[----:B------:R-:W-:Y:S03]  /*0140*/  BSSY.RECONVERGENT B1, `(.L_x_0) ;  /* 0x0000031000017945 */ /* 0x000fe60003800200 */
[----:B--2---:R-:W-:Y:S01]  /*0150*/  IMAD R0, R14, R3, RZ ;  /* 0x000000030e007224 */ /* 0x004fe200078e02ff */
[----:B---3--:R-:W-:-:S13]  /*0160*/  ISETP.GE.AND P0, PT, R4, 0x1, PT ;  /* 0x000000010400780c */ /* 0x008fda0003f06270 */
[----:B------:R-:W-:Y:S05]  /*0170*/  @!P0 BRA `(.L_x_1) ;  /* 0x0000000000b48947 */ /* 0x000fea0003800000 */
[----:B------:R-:W0:Y:S08]  /*0180*/  LDC.64 R10, c[0x0][0x3a8] ;  /* 0x0000ea00ff0a7b82 */ /* 0x000e300000000a00 */
[----:B------:R-:W1:Y:S01]  /*0190*/  LDC.64 R2, c[0x0][0x390] ;  /* 0x0000e400ff027b82 */ /* 0x000e620000000a00 */
[----:B0-----:R0:W5:Y:S04]  /*01a0*/  LDG.E R6, desc[UR6][R10.64] ;  /* 0x000000060a067981 */ /* 0x001168000c1e1900 */
[----:B------:R0:W5:Y:S04]  /*01b0*/  LDG.E R7, desc[UR6][R10.64+0x4] ;  /* 0x000004060a077981 */ /* 0x000168000c1e1900 */
[----:B------:R0:W5:Y:S01]  /*01c0*/  LDG.E R5, desc[UR6][R10.64+0x8] ;  /* 0x000008060a057981 */ /* 0x000162000c1e1900 */
[----:B------:R-:W-:Y:S01]  /*01d0*/  HFMA2 R13, -RZ, RZ, 0, 0 ;  /* 0x00000000ff0d7431 */ /* 0x000fe200000001ff */
[----:B------:R-:W-:-:S02]  /*01e0*/  I2FP.F32.S32 R8, R8 ;  /* 0x0000000800087245 */ /* 0x000fc40000201400 */
[----:B-1----:R-:W-:-:S07]  /*01f0*/  I2FP.F32.U32 R9, R9 ;  /* 0x0000000900097245 */ /* 0x002fce0000201000 */
.L_x_5:
[----:B0-----:R-:W-:-:S04]  /*0200*/  IMAD R11, R13, 0x6, RZ ;  /* 0x000000060d0b7824 */ /* 0x001fc800078e02ff */
[----:B------:R-:W-:-:S05]  /*0210*/  IMAD.WIDE.U32 R16, R11, 0x4, R2 ;  /* 0x000000040b107825 */ /* 0x000fca00078e0002 */
[----:B------:R-:W2:Y:S04]  /*0220*/  LDG.E R15, desc[UR6][R16.64+0x8] ;  /* 0x00000806100f7981 */ /* 0x000ea8000c1e1900 */
[----:B------:R-:W3:Y:S04]  /*0230*/  LDG.E R12, desc[UR6][R16.64+0xc] ;  /* 0x00000c06100c7981 */ /* 0x000ee8000c1e1900 */
[----:B------:R-:W2:Y:S04]  /*0240*/  LDG.E R24, desc[UR6][R16.64+0x10] ;  /* 0x0000100610187981 */ /* 0x000ea8000c1e1900 */
[----:B------:R-:W4:Y:S04]  /*0250*/  LDG.E R21, desc[UR6][R16.64] ;  /* 0x0000000610157981 */ /* 0x000f28000c1e1900 */
[----:B------:R-:W4:Y:S04]  /*0260*/  LDG.E R22, desc[UR6][R16.64+0x4] ;  /* 0x0000040610167981 */ /* 0x000f28000c1e1900 */
[----:B------:R-:W4:Y:S01]  /*0270*/  LDG.E R23, desc[UR6][R16.64+0x14] ;  /* 0x0000140610177981 */ /* 0x000f22000c1e1900 */
[----:B------:R-:W-:Y:S01]  /*0280*/  BSSY.RECONVERGENT B0, `(.L_x_2) ;  /* 0x0000019000007945 */ /* 0x000fe20003800200 */
[----:B---3--:R-:W-:Y:S01]  /*0290*/  FADD R19, -R9, R12 ;  /* 0x0000000c09137221 */ /* 0x008fe20000000100 */
[----:B--2---:R-:W-:-:S04]  /*02a0*/  FADD R10, -R15, R24 ;  /* 0x000000180f0a7221 */ /* 0x004fc80000000100 */
[----:B------:R-:W-:Y:S01]  /*02b0*/  FMUL R20, R10, R19 ;  /* 0x000000130a147220 */ /* 0x000fe20000400000 */
[--C-:B----4-:R-:W-:Y:S01]  /*02c0*/  FADD R10, -R21, R15.reuse ;  /* 0x0000000f150a7221 */ /* 0x110fe20000000100 */
[----:B------:R-:W-:Y:S01]  /*02d0*/  FADD R15, -R8, R15 ;  /* 0x0000000f080f7221 */ /* 0x000fe20000000100 */
[----:B------:R-:W-:Y:S01]  /*02e0*/  FADD R19, -R9, R22 ;  /* 0x0000001609137221 */ /* 0x000fe20000000100 */
[----:B------:R-:W-:-:S03]  /*02f0*/  FADD R18, -R12, R23 ;  /* 0x000000170c127221 */ /* 0x000fc60000000100 */
[----:B------:R-:W-:Y:S01]  /*0300*/  FMUL R19, R10, R19 ;  /* 0x000000130a137220 */ /* 0x000fe20000400000 */
[----:B------:R-:W-:Y:S01]  /*0310*/  FADD R10, -R8, R21 ;  /* 0x00000015080a7221 */ /* 0x000fe20000000100 */
[----:B------:R-:W-:Y:S01]  /*0320*/  FFMA R18, R15, R18, -R20 ;  /* 0x000000120f127223 */ /* 0x000fe20000000814 */
[----:B------:R-:W-:-:S04]  /*0330*/  FADD R15, R12, -R22 ;  /* 0x800000160c0f7221 */ /* 0x000fc80000000000 */
[----:B------:R-:W-:Y:S01]  /*0340*/  FFMA R19, R10, R15, -R19 ;  /* 0x0000000f0a137223 */ /* 0x000fe20000000813 */
[----:B------:R-:W-:-:S04]  /*0350*/  FSETP.GE.AND P0, PT, R18, RZ, PT ;  /* 0x000000ff1200720b */ /* 0x000fc80003f06000 */
[----:B------:R-:W-:-:S13]  /*0360*/  FSETP.GE.XOR P0, PT, R19, RZ, !P0 ;  /* 0x000000ff1300720b */ /* 0x000fda0004706800 */
[----:B------:R-:W-:Y:S05]  /*0370*/  @!P0 BRA `(.L_x_3) ;  /* 0x0000000000248947 */ /* 0x000fea0003800000 */
[--C-:B------:R-:W-:Y:S01]  /*0380*/  FADD R12, R21, -R24.reuse ;  /* 0x80000018150c7221 */ /* 0x100fe20000000000 */
[--C-:B------:R-:W-:Y:S01]  /*0390*/  FADD R17, -R9, R23.reuse ;  /* 0x0000001709117221 */ /* 0x100fe20000000100 */
[----:B------:R-:W-:Y:S01]  /*03a0*/  FADD R15, R22, -R23 ;  /* 0x80000017160f7221 */ /* 0x000fe20000000000 */
[----:B------:R-:W-:Y:S02]  /*03b0*/  FADD R10, -R8, R24 ;  /* 0x00000018080a7221 */ /* 0x000fe40000000100 */
[----:B------:R-:W-:-:S04]  /*03c0*/  FMUL R17, R12, R17 ;  /* 0x000000110c117220 */ /* 0x000fc80000400000 */
[----:B------:R-:W-:-:S05]  /*03d0*/  FFMA R10, R10, R15, -R17 ;  /* 0x0000000f0a0a7223 */ /* 0x000fca0000000811 */
[----:B------:R-:W-:-:S04]  /*03e0*/  FSETP.GE.AND P0, PT, R10, RZ, PT ;  /* 0x000000ff0a00720b */ /* 0x000fc80003f06000 */
[----:B------:R-:W-:-:S13]  /*03f0*/  FSETP.GE.XOR P0, PT, R19, RZ, !P0 ;  /* 0x000000ff1300720b */ /* 0x000fda0004706800 */
[----:B------:R-:W-:Y:S05]  /*0400*/  @P0 BRA `(.L_x_4) ;  /* 0x0000000000f80947 */ /* 0x000fea0003800000 */
.L_x_3:
[----:B------:R-:W-:Y:S05]  /*0410*/  BSYNC.RECONVERGENT B0 ;  /* 0x0000000000007941 */ /* 0x000fea0003800200 */
.L_x_2:
[----:B------:R-:W-:-:S04]  /*0420*/  IADD3 R13, PT, PT, R13, 0x1, RZ ;  /* 0x000000010d0d7810 */ /* 0x000fc80007ffe0ff */
[----:B------:R-:W-:-:S13]  /*0430*/  ISETP.NE.AND P0, PT, R13, R4, PT ;  /* 0x000000040d00720c */ /* 0x000fda0003f05270 */
[----:B------:R-:W-:Y:S05]  /*0440*/  @P0 BRA `(.L_x_5) ;  /* 0xfffffffc006c0947 */ /* 0x000fea000383ffff */
.L_x_1:
[----:B------:R-:W-:Y:S05]  /*0450*/  BSYNC.RECONVERGENT B1 ;  /* 0x0000000000017941 */ /* 0x000fea0003800200 */
.L_x_0:
[----:B------:R-:W-:-:S13]  /*0460*/  ISETP.GE.AND P0, PT, R14, 0x1, PT ;  /* 0x000000010e00780c */ /* 0x000fda0003f06270 */
[----:B------:R-:W-:Y:S05]  /*0470*/  @!P0 EXIT ;  /* 0x000000000000894d */ /* 0x000fea0003800000 */
[C---:B------:R-:W-:Y:S01]  /*0480*/  ISETP.GE.U32.AND P1, PT, R14.reuse, 0x8, PT ;  /* 0x000000080e00780c */ /* 0x040fe20003f26070 */
[----:B-----5:R-:W-:Y:S01]  /*0490*/  IMAD.MOV.U32 R7, RZ, RZ, RZ ;  /* 0x000000ffff077224 */ /* 0x020fe200078e00ff */
[----:B------:R-:W-:-:S04]  /*04a0*/  LOP3.LUT R8, R14, 0x7, RZ, 0xc0, !PT ;  /* 0x000000070e087812 */ /* 0x000fc800078ec0ff */
[----:B------:R-:W-:-:S07]  /*04b0*/  ISETP.NE.AND P0, PT, R8, RZ, PT ;  /* 0x000000ff0800720c */ /* 0x000fce0003f05270 */
[----:B------:R-:W-:Y:S06]  /*04c0*/  @!P1 BRA `(.L_x_6) ;  /* 0x0000000000549947 */ /* 0x000fec0003800000 */
[----:B------:R-:W0:Y:S01]  /*04d0*/  LDC.64 R4, c[0x0][0x380] ;  /* 0x0000e000ff047b82 */ /* 0x000e220000000a00 */
[----:B------:R-:W-:Y:S01]  /*04e0*/  LOP3.LUT R7, R14, 0x7ffffff8, RZ, 0xc0, !PT ;  /* 0x7ffffff80e077812 */ /* 0x000fe200078ec0ff */
[----:B------:R-:W-:Y:S01]  /*04f0*/  BSSY.RECONVERGENT B0, `(.L_x_6) ;  /* 0x0000012000007945 */ /* 0x000fe20003800200 */
[----:B------:R-:W-:Y:S02]  /*0500*/  MOV R9, R0 ;  /* 0x0000000000097202 */ /* 0x000fe40000000f00 */
[----:B------:R-:W-:Y:S02]  /*0510*/  IADD3 R6, PT, PT, -R7, RZ, RZ ;  /* 0x000000ff07067210 */ /* 0x000fe40007ffe1ff */
[----:B0-----:R-:W-:-:S05]  /*0520*/  IADD3 R4, P1, PT, R4, 0x10, RZ ;  /* 0x0000001004047810 */ /* 0x001fca0007f3e0ff */
[----:B------:R-:W-:-:S08]  /*0530*/  IMAD.X R5, RZ, RZ, R5, P1 ;  /* 0x000000ffff057224 */ /* 0x000fd000008e0605 */
.L_x_7:
[C---:B0-----:R-:W-:Y:S01]  /*0540*/  IMAD.WIDE R2, R9.reuse, 0x4, R4 ;  /* 0x0000000409027825 */ /* 0x041fe200078e0204 */
[----:B------:R-:W-:Y:S02]  /*0550*/  IADD3 R6, PT, PT, R6, 0x8, RZ ;  /* 0x0000000806067810 */ /* 0x000fe40007ffe0ff */
[----:B------:R-:W-:Y:S02]  /*0560*/  IADD3 R9, PT, PT, R9, 0x8, RZ ;  /* 0x0000000809097810 */ /* 0x000fe40007ffe0ff */
[----:B------:R0:W-:Y:S01]  /*0570*/  STG.E desc[UR6][R2.64+-0x10], RZ ;  /* 0xfffff0ff02007986 */ /* 0x0001e2000c101906 */
[----:B------:R-:W-:-:S03]  /*0580*/  ISETP.NE.AND P1, PT, R6, RZ, PT ;  /* 0x000000ff0600720c */ /* 0x000fc60003f25270 */
[----:B------:R0:W-:Y:S04]  /*0590*/  STG.E desc[UR6][R2.64+-0xc], RZ ;  /* 0xfffff4ff02007986 */ /* 0x0001e8000c101906 */
[----:B------:R0:W-:Y:S04]  /*05a0*/  STG.E desc[UR6][R2.64+-0x8], RZ ;  /* 0xfffff8ff02007986 */ /* 0x0001e8000c101906 */
[----:B------:R0:W-:Y:S04]  /*05b0*/  STG.E desc[UR6][R2.64+-0x4], RZ ;  /* 0xfffffcff02007986 */ /* 0x0001e8000c101906 */
[----:B------:R0:W-:Y:S04]  /*05c0*/  STG.E desc[UR6][R2.64], RZ ;  /* 0x000000ff02007986 */ /* 0x0001e8000c101906 */
[----:B------:R0:W-:Y:S04]  /*05d0*/  STG.E desc[UR6][R2.64+0x4], RZ ;  /* 0x000004ff02007986 */ /* 0x0001e8000c101906 */
[----:B------:R0:W-:Y:S04]  /*05e0*/  STG.E desc[UR6][R2.64+0x8], RZ ;  /* 0x000008ff02007986 */ /* 0x0001e8000c101906 */
[----:B------:R0:W-:Y:S01]  /*05f0*/  STG.E desc[UR6][R2.64+0xc], RZ ;  /* 0x00000cff02007986 */ /* 0x0001e2000c101906 */
[----:B------:R-:W-:Y:S05]  /*0600*/  @P1 BRA `(.L_x_7) ;  /* 0xfffffffc00cc1947 */ /* 0x000fea000383ffff */
[----:B------:R-:W-:Y:S05]  /*0610*/  BSYNC.RECONVERGENT B0 ;  /* 0x0000000000007941 */ /* 0x000fea0003800200 */
.L_x_6:
[----:B------:R-:W-:Y:S05]  /*0620*/  @!P0 EXIT ;  /* 0x000000000000894d */ /* 0x000fea0003800000 */
[----:B------:R-:W-:Y:S02]  /*0630*/  ISETP.GE.U32.AND P0, PT, R8, 0x4, PT ;  /* 0x000000040800780c */ /* 0x000fe40003f06070 */
[----:B------:R-:W-:-:S04]  /*0640*/  LOP3.LUT R4, R14, 0x3, RZ, 0xc0, !PT ;  /* 0x000000030e047812 */ /* 0x000fc800078ec0ff */
[----:B------:R-:W-:-:S07]  /*0650*/  ISETP.NE.AND P1, PT, R4, RZ, PT ;  /* 0x000000ff0400720c */ /* 0x000fce0003f25270 */
[----:B------:R-:W-:Y:S06]  /*0660*/  @!P0 BRA `(.L_x_8) ;  /* 0x0000000000208947 */ /* 0x000fec0003800000 */
[----:B0-----:R-:W0:Y:S01]  /*0670*/  LDC.64 R2, c[0x0][0x380] ;  /* 0x0000e000ff027b82 */ /* 0x001e220000000a00 */
[----:B------:R-:W-:Y:S01]  /*0680*/  IMAD.IADD R5, R0, 0x1, R7 ;  /* 0x0000000100057824 */ /* 0x000fe200078e0207 */
[----:B------:R-:W-:-:S03]  /*0690*/  IADD3 R7, PT, PT, R7, 0x4, RZ ;  /* 0x0000000407077810 */ /* 0x000fc60007ffe0ff */
[----:B0-----:R-:W-:-:S05]  /*06a0*/  IMAD.WIDE R2, R5, 0x4, R2 ;  /* 0x0000000405027825 */ /* 0x001fca00078e0202 */
[----:B------:R1:W-:Y:S04]  /*06b0*/  STG.E desc[UR6][R2.64], RZ ;  /* 0x000000ff02007986 */ /* 0x0003e8000c101906 */
[----:B------:R1:W-:Y:S04]  /*06c0*/  STG.E desc[UR6][R2.64+0x4], RZ ;  /* 0x000004ff02007986 */ /* 0x0003e8000c101906 */
[----:B------:R1:W-:Y:S04]  /*06d0*/  STG.E desc[UR6][R2.64+0x8], RZ ;  /* 0x000008ff02007986 */ /* 0x0003e8000c101906 */
[----:B------:R1:W-:Y:S02]  /*06e0*/  STG.E desc[UR6][R2.64+0xc], RZ ;  /* 0x00000cff02007986 */ /* 0x0003e4000c101906 */
.L_x_8:
[----:B------:R-:W-:Y:S05]  /*06f0*/  @!P1 EXIT ;  /* 0x000000000000994d */ /* 0x000fea0003800000 */
[----:B------:R-:W-:Y:S02]  /*0700*/  ISETP.NE.AND P0, PT, R4, 0x1, PT ;  /* 0x000000010400780c */ /* 0x000fe40003f05270 */
[----:B------:R-:W-:-:S04]  /*0710*/  LOP3.LUT R14, R14, 0x1, RZ, 0xc0, !PT ;  /* 0x000000010e0e7812 */ /* 0x000fc800078ec0ff */
[----:B------:R-:W-:-:S07]  /*0720*/  ISETP.NE.U32.AND P1, PT, R14, 0x1, PT ;  /* 0x000000010e00780c */ /* 0x000fce0003f25070 */
[----:B01----:R-:W0:Y:S01]  /*0730*/  @P0 LDC.64 R2, c[0x0][0x380] ;  /* 0x0000e000ff020b82 */ /* 0x003e220000000a00 */
[----:B------:R-:W-:-:S05]  /*0740*/  @P0 IADD3 R5, PT, PT, R0, R7, RZ ;  /* 0x0000000700050210 */ /* 0x000fca0007ffe0ff */
[----:B0-----:R-:W-:-:S05]  /*0750*/  @P0 IMAD.WIDE R2, R5, 0x4, R2 ;  /* 0x0000000405020825 */ /* 0x001fca00078e0202 */
[----:B------:R0:W-:Y:S04]  /*0760*/  @P0 STG.E desc[UR6][R2.64], RZ ;  /* 0x000000ff02000986 */ /* 0x0001e8000c101906 */
[----:B------:R0:W-:Y:S01]  /*0770*/  @P0 STG.E desc[UR6][R2.64+0x4], RZ ;  /* 0x000004ff02000986 */ /* 0x0001e2000c101906 */
[----:B------:R-:W-:Y:S05]  /*0780*/  @P1 EXIT ;  /* 0x000000000000194d */ /* 0x000fea0003800000 */
[----:B0-----:R-:W0:Y:S01]  /*0790*/  LDC.64 R2, c[0x0][0x380] ;  /* 0x0000e000ff027b82 */ /* 0x001e220000000a00 */
[----:B------:R-:W-:-:S05]  /*07a0*/  @P0 VIADD R7, R7, 0x2 ;  /* 0x0000000207070836 */ /* 0x000fca0000000000 */
[----:B------:R-:W-:-:S05]  /*07b0*/  IADD3 R7, PT, PT, R0, R7, RZ ;  /* 0x0000000700077210 */ /* 0x000fca0007ffe0ff */
[----:B0-----:R-:W-:-:S05]  /*07c0*/  IMAD.WIDE R2, R7, 0x4, R2 ;  /* 0x0000000407027825 */ /* 0x001fca00078e0202 */
[----:B------:R-:W-:Y:S01]  /*07d0*/  STG.E desc[UR6][R2.64], RZ ;  /* 0x000000ff02007986 */ /* 0x000fe2000c101906 */
[----:B------:R-:W-:Y:S05]  /*07e0*/  EXIT ;  /* 0x000000000000794d */ /* 0x000fea0003800000 */
.L_x_4:
[----:B------:R-:W0:Y:S02]  /*07f0*/  LDC.64 R2, c[0x0][0x398] ;  /* 0x0000e600ff027b82 */ /* 0x000e240000000a00 */
[----:B0-----:R-:W-:-:S05]  /*0800*/  IMAD.WIDE.U32 R2, R11, 0x4, R2 ;  /* 0x000000040b027825 */ /* 0x001fca00078e0002 */
[----:B------:R-:W2:Y:S04]  /*0810*/  LDG.E R10, desc[UR6][R2.64+0x10] ;  /* 0x00001006020a7981 */ /* 0x000ea8000c1e1900 */
[----:B------:R-:W3:Y:S04]  /*0820*/  LDG.E R15, desc[UR6][R2.64+0xc] ;  /* 0x00000c06020f7981 */ /* 0x000ee8000c1e1900 */
[----:B------:R-:W4:Y:S04]  /*0830*/  LDG.E R4, desc[UR6][R2.64+0x4] ;  /* 0x0000040602047981 */ /* 0x000f28000c1e1900 */
[----:B------:R-:W4:Y:S04]  /*0840*/  LDG.E R12, desc[UR6][R2.64+0x14] ;  /* 0x00001406020c7981 */ /* 0x000f28000c1e1900 */
[----:B------:R-:W4:Y:S04]  /*0850*/  LDG.E R11, desc[UR6][R2.64] ;  /* 0x00000006020b7981 */ /* 0x000f28000c1e1900 */
[----:B------:R-:W4:Y:S01]  /*0860*/  LDG.E R13, desc[UR6][R2.64+0x8] ;  /* 0x00000806020d7981 */ /* 0x000f22000c1e1900 */
[----:B--2---:R-:W-:-:S04]  /*0870*/  FMUL R17, R9, R10 ;  /* 0x0000000a09117220 */ /* 0x004fc80000400000 */
[----:B---3--:R-:W-:Y:S01]  /*0880*/  FFMA R15, R8, R15, R17 ;  /* 0x0000000f080f7223 */ /* 0x008fe20000000011 */
[----:B----4-:R-:W-:-:S03]  /*0890*/  FMUL R4, R9, R4 ;  /* 0x0000000409047220 */ /* 0x010fc60000400000 */
[----:B------:R-:W-:Y:S01]  /*08a0*/  FADD R15, R15, R12 ;  /* 0x0000000c0f0f7221 */ /* 0x000fe20000000000 */
[----:B------:R-:W-:-:S03]  /*08b0*/  FFMA R4, R8, R11, R4 ;  /* 0x0000000b08047223 */ /* 0x000fc60000000004 */
[----:B------:R-:W0:Y:S01]  /*08c0*/  F2I.TRUNC.NTZ R11, R15 ;  /* 0x0000000f000b7305 */ /* 0x000e22000020f100 */
[----:B------:R-:W-:-:S07]  /*08d0*/  FADD R13, R4, R13 ;  /* 0x0000000d040d7221 */ /* 0x000fce0000000000 */
[----:B------:R-:W1:Y:S01]  /*08e0*/  F2I.TRUNC.NTZ R10, R13 ;  /* 0x0000000d000a7305 */ /* 0x000e62000020f100 */
[----:B0----5:R-:W-:Y:S02]  /*08f0*/  ISETP.GE.AND P0, PT, R11, R6, PT ;  /* 0x000000060b00720c */ /* 0x021fe40003f06270 */
[C---:B-1----:R-:W-:Y:S02]  /*0900*/  LOP3.LUT R4, R10.reuse, R11, RZ, 0xfc, !PT ;  /* 0x0000000b0a047212 */ /* 0x042fe400078efcff */
[----:B------:R-:W-:-:S04]  /*0910*/  ISETP.GE.OR P0, PT, R10, R7, P0 ;  /* 0x000000070a00720c */ /* 0x000fc80000706670 */
[----:B------:R-:W-:-:S13]  /*0920*/  ISETP.LT.OR P0, PT, R4, RZ, P0 ;  /* 0x000000ff0400720c */ /* 0x000fda0000701670 */
[----:B------:R-:W-:Y:S05]  /*0930*/  @P0 EXIT ;  /* 0x000000000000094d */ /* 0x000fea0003800000 */
[----:B------:R-:W-:Y:S01]  /*0940*/  IADD3 R3, PT, PT, R11, 0x1, RZ ;  /* 0x000000010b037810 */ /* 0x000fe20007ffe0ff */
[----:B------:R-:W-:Y:S01]  /*0950*/  VIADD R2, R10, 0x1 ;  /* 0x000000010a027836 */ /* 0x000fe20000000000 */
[----:B------:R-:W-:Y:S01]  /*0960*/  VIMNMX R8, PT, PT, R14, R5, PT ;  /* 0x000000050e087248 */ /* 0x000fe20003fe0100 */
[-C--:B------:R-:W-:Y:S01]  /*0970*/  IMAD R20, R7, R11.reuse, R10 ;  /* 0x0000000b07147224 */ /* 0x080fe200078e020a */
[----:B------:R-:W-:Y:S01]  /*0980*/  ISETP.NE.AND P1, PT, R3, R6, PT ;  /* 0x000000060300720c */ /* 0x000fe20003f25270 */
[----:B------:R-:W-:Y:S01]  /*0990*/  HFMA2 R19, -RZ, RZ, 0, 0 ;  /* 0x00000000ff137431 */ /* 0x000fe200000001ff */
[----:B------:R-:W-:Y:S02]  /*09a0*/  I2FP.F32.U32 R4, R10 ;  /* 0x0000000a00047245 */ /* 0x000fe40000201000 */
[----:B------:R-:W-:Y:S02]  /*09b0*/  I2FP.F32.U32 R6, R11 ;  /* 0x0000000b00067245 */ /* 0x000fe40000201000 */
[----:B------:R-:W-:Y:S01]  /*09c0*/  ISETP.NE.AND P0, PT, R2, R7, PT ;  /* 0x000000070200720c */ /* 0x000fe20003f05270 */
[----:B------:R-:W-:-:S02]  /*09d0*/  FADD R4, R13, -R4 ;  /* 0x800000040d047221 */ /* 0x000fc40000000000 */
[----:B------:R-:W-:Y:S01]  /*09e0*/  FADD R9, R15, -R6 ;  /* 0x800000060f097221 */ /* 0x000fe20000000000 */
[----:B------:R-:W-:Y:S01]  /*09f0*/  SEL R2, RZ, 0x1, !P0 ;  /* 0x00000001ff027807 */ /* 0x000fe20004000000 */
[C---:B------:R-:W-:Y:S02]  /*0a00*/  FADD R6, -R4.reuse, 1 ;  /* 0x3f80000004067421 */ /* 0x040fe40000000100 */
[----:B------:R-:W-:Y:S01]  /*0a10*/  @!P1 IADD3 R3, PT, PT, R11, RZ, RZ ;  /* 0x000000ff0b039210 */ /* 0x000fe20007ffe0ff */
[----:B------:R-:W-:Y:S01]  /*0a20*/  FMUL R15, R4, R9 ;  /* 0x00000009040f7220 */ /* 0x000fe20000400000 */
[----:B------:R-:W-:Y:S01]  /*0a30*/  ISETP.GE.AND P1, PT, R8, 0x1, PT ;  /* 0x000000010800780c */ /* 0x000fe20003f26270 */
[----:B------:R-:W-:Y:S01]  /*0a40*/  FMUL R16, R9, R6 ;  /* 0x0000000609107220 */ /* 0x000fe20000400000 */
[-C--:B------:R-:W-:Y:S01]  /*0a50*/  IADD3 R22, PT, PT, R2, R20.reuse, RZ ;  /* 0x0000001402167210 */ /* 0x080fe20007ffe0ff */
[----:B------:R-:W-:Y:S02]  /*0a60*/  IMAD R7, R7, R3, R10 ;  /* 0x0000000307077224 */ /* 0x000fe400078e020a */
[----:B------:R-:W-:Y:S01]  /*0a70*/  FADD R3, -R9, 1 ;  /* 0x3f80000009037421 */ /* 0x000fe20000000100 */
[----:B------:R-:W-:-:S02]  /*0a80*/  IMAD R20, R5, R20, RZ ;  /* 0x0000001405147224 */ /* 0x000fc400078e02ff */
[----:B------:R-:W-:Y:S02]  /*0a90*/  IMAD.IADD R28, R2, 0x1, R7 ;  /* 0x00000001021c7824 */ /* 0x000fe400078e0207 */
[-C--:B------:R-:W-:Y:S01]  /*0aa0*/  FMUL R17, R6, R3.reuse ;  /* 0x0000000306117220 */ /* 0x080fe20000400000 */
[----:B------:R-:W-:Y:S01]  /*0ab0*/  FMUL R18, R4, R3 ;  /* 0x0000000304127220 */ /* 0x000fe20000400000 */
[C---:B------:R-:W-:Y:S02]  /*0ac0*/  IMAD R22, R5.reuse, R22, RZ ;  /* 0x0000001605167224 */ /* 0x040fe400078e02ff */
[C---:B------:R-:W-:Y:S02]  /*0ad0*/  IMAD R24, R5.reuse, R7, RZ ;  /* 0x0000000705187224 */ /* 0x040fe400078e02ff */
[----:B------:R-:W-:Y:S01]  /*0ae0*/  IMAD R28, R5, R28, RZ ;  /* 0x0000001c051c7224 */ /* 0x000fe200078e02ff */
[----:B------:R-:W-:Y:S06]  /*0af0*/  @!P1 BRA `(.L_x_9) ;  /* 0x00000004009c9947 */ /* 0x000fec0003800000 */
[C---:B------:R-:W-:Y:S02]  /*0b00*/  ISETP.GE.U32.AND P1, PT, R8.reuse, 0x4, PT ;  /* 0x000000040800780c */ /* 0x040fe40003f26070 */
[----:B------:R-:W-:Y:S02]  /*0b10*/  LOP3.LUT R26, R8, 0x3, RZ, 0xc0, !PT ;  /* 0x00000003081a7812 */ /* 0x000fe400078ec0ff */
[----:B------:R-:W-:Y:S02]  /*0b20*/  MOV R19, RZ ;  /* 0x000000ff00137202 */ /* 0x000fe40000000f00 */
[----:B------:R-:W-:-:S07]  /*0b30*/  ISETP.NE.AND P0, PT, R26, RZ, PT ;  /* 0x000000ff1a00720c */ /* 0x000fce0003f05270 */
[----:B------:R-:W-:Y:S06]  /*0b40*/  @!P1 BRA `(.L_x_10) ;  /* 0x0000000400009947 */ /* 0x000fec0003800000 */
[----:B------:R-:W0:Y:S01]  /*0b50*/  LDCU.64 UR4, c[0x0][0x388] ;  /* 0x00007100ff0477ac */ /* 0x000e220008000a00 */
[----:B------:R-:W-:Y:S01]  /*0b60*/  LOP3.LUT R19, R8, 0x7ffffffc, RZ, 0xc0, !PT ;  /* 0x7ffffffc08137812 */ /* 0x000fe200078ec0ff */
[----:B------:R-:W-:Y:S01]  /*0b70*/  BSSY.RECONVERGENT B2, `(.L_x_10) ;  /* 0x000003d000027945 */ /* 0x000fe20003800200 */
[----:B------:R-:W-:Y:S01]  /*0b80*/  IMAD.MOV.U32 R23, RZ, RZ, R28 ;  /* 0x000000ffff177224 */ /* 0x000fe200078e001c */
[----:B------:R-:W-:Y:S01]  /*0b90*/  MOV R21, R0 ;  /* 0x0000000000157202 */ /* 0x000fe20000000f00 */
[----:B------:R-:W-:Y:S01]  /*0ba0*/  IMAD.MOV.U32 R29, RZ, RZ, R20 ;  /* 0x000000ffff1d7224 */ /* 0x000fe200078e0014 */
[----:B------:R-:W-:Y:S02]  /*0bb0*/  MOV R25, R22 ;  /* 0x0000001600197202 */ /* 0x000fe40000000f00 */
[----:B------:R-:W-:Y:S02]  /*0bc0*/  MOV R27, R24 ;  /* 0x00000018001b7202 */ /* 0x000fe40000000f00 */
[----:B------:R-:W-:Y:S01]  /*0bd0*/  IADD3 R30, PT, PT, -R19, RZ, RZ ;  /* 0x000000ff131e7210 */ /* 0x000fe20007ffe1ff */
[----:B0-----:R-:W-:-:S04]  /*0be0*/  UIADD3 UR4, UP0, UPT, UR4, 0x8, URZ ;  /* 0x0000000804047890 */ /* 0x001fc8000ff1e0ff */
[----:B------:R-:W-:Y:S02]  /*0bf0*/  UIADD3.X UR5, UPT, UPT, URZ, UR5, URZ, UP0, !UPT ;  /* 0x00000005ff057290 */ /* 0x000fe400087fe4ff */
[----:B------:R-:W-:-:S04]  /*0c00*/  MOV R2, UR4 ;  /* 0x0000000400027c02 */ /* 0x000fc80008000f00 */
[----:B------:R-:W-:-:S07]  /*0c10*/  MOV R3, UR5 ;  /* 0x0000000500037c02 */ /* 0x000fce0008000f00 */
.L_x_11:
[--C-:B------:R-:W-:Y:S01]  /*0c20*/  IMAD.WIDE R4, R27, 0x4, R2.reuse ;  /* 0x000000041b047825 */ /* 0x100fe200078e0202 */
[----:B0-----:R-:W0:Y:S03]  /*0c30*/  LDC.64 R12, c[0x0][0x380] ;  /* 0x0000e000ff0c7b82 */ /* 0x001e260000000a00 */
[--C-:B------:R-:W-:Y:S01]  /*0c40*/  IMAD.WIDE R6, R29, 0x4, R2.reuse ;  /* 0x000000041d067825 */ /* 0x100fe200078e0202 */
[----:B------:R-:W2:Y:S03]  /*0c50*/  LDG.E R31, desc[UR6][R4.64+-0x8] ;  /* 0xfffff806041f7981 */ /* 0x000ea6000c1e1900 */
[--C-:B------:R-:W-:Y:S01]  /*0c60*/  IMAD.WIDE R8, R25, 0x4, R2.reuse ;  /* 0x0000000419087825 */ /* 0x100fe200078e0202 */
[----:B------:R-:W3:Y:S03]  /*0c70*/  LDG.E R32, desc[UR6][R6.64+-0x8] ;  /* 0xfffff80606207981 */ /* 0x000ee6000c1e1900 */
[----:B------:R-:W-:Y:S01]  /*0c80*/  IMAD.WIDE R10, R23, 0x4, R2 ;  /* 0x00000004170a7825 */ /* 0x000fe200078e0202 */
[----:B------:R-:W4:Y:S04]  /*0c90*/  LDG.E R33, desc[UR6][R8.64+-0x8] ;  /* 0xfffff80608217981 */ /* 0x000f28000c1e1900 */
[----:B------:R-:W5:Y:S01]  /*0ca0*/  LDG.E R35, desc[UR6][R10.64+-0x8] ;  /* 0xfffff8060a237981 */ /* 0x000f62000c1e1900 */
[----:B0-----:R-:W-:-:S04]  /*0cb0*/  IMAD.WIDE R12, R21, 0x4, R12 ;  /* 0x00000004150c7825 */ /* 0x001fc800078e020c */
[----:B--2---:R-:W-:-:S04]  /*0cc0*/  FMUL R34, R16, R31 ;  /* 0x0000001f10227220 */ /* 0x004fc80000400000 */
[----:B---3--:R-:W-:-:S04]  /*0cd0*/  FFMA R31, R17, R32, R34 ;  /* 0x00000020111f7223 */ /* 0x008fc80000000022 */
[----:B----4-:R-:W-:-:S04]  /*0ce0*/  FFMA R32, R18, R33, R31 ;  /* 0x0000002112207223 */ /* 0x010fc8000000001f */
[----:B-----5:R-:W-:-:S05]  /*0cf0*/  FFMA R35, R15, R35, R32 ;  /* 0x000000230f237223 */ /* 0x020fca0000000020 */
[----:B------:R0:W-:Y:S04]  /*0d00*/  STG.E desc[UR6][R12.64], R35 ;  /* 0x000000230c007986 */ /* 0x0001e8000c101906 */
[----:B------:R-:W2:Y:S04]  /*0d10*/  LDG.E R31, desc[UR6][R4.64+-0x4] ;  /* 0xfffffc06041f7981 */ /* 0x000ea8000c1e1900 */
[----:B------:R-:W3:Y:S04]  /*0d20*/  LDG.E R32, desc[UR6][R6.64+-0x4] ;  /* 0xfffffc0606207981 */ /* 0x000ee8000c1e1900 */
[----:B------:R-:W4:Y:S04]  /*0d30*/  LDG.E R33, desc[UR6][R8.64+-0x4] ;  /* 0xfffffc0608217981 */ /* 0x000f28000c1e1900 */
[----:B------:R-:W5:Y:S01]  /*0d40*/  LDG.E R36, desc[UR6][R10.64+-0x4] ;  /* 0xfffffc060a247981 */ /* 0x000f62000c1e1900 */
[----:B--2---:R-:W-:-:S04]  /*0d50*/  FMUL R34, R16, R31 ;  /* 0x0000001f10227220 */ /* 0x004fc80000400000 */
[----:B---3--:R-:W-:-:S04]  /*0d60*/  FFMA R31, R17, R32, R34 ;  /* 0x00000020111f7223 */ /* 0x008fc80000000022 */
[----:B----4-:R-:W-:-:S04]  /*0d70*/  FFMA R32, R18, R33, R31 ;  /* 0x0000002112207223 */ /* 0x010fc8000000001f */
[----:B-----5:R-:W-:-:S05]  /*0d80*/  FFMA R31, R15, R36, R32 ;  /* 0x000000240f1f7223 */ /* 0x020fca0000000020 */
[----:B------:R1:W-:Y:S04]  /*0d90*/  STG.E desc[UR6][R12.64+0x4], R31 ;  /* 0x0000041f0c007986 */ /* 0x0003e8000c101906 */
[----:B------:R-:W2:Y:S04]  /*0da0*/  LDG.E R33, desc[UR6][R4.64] ;  /* 0x0000000604217981 */ /* 0x000ea8000c1e1900 */
[----:B------:R-:W3:Y:S04]  /*0db0*/  LDG.E R32, desc[UR6][R6.64] ;  /* 0x0000000606207981 */ /* 0x000ee8000c1e1900 */
[----:B0-----:R-:W4:Y:S04]  /*0dc0*/  LDG.E R35, desc[UR6][R8.64] ;  /* 0x0000000608237981 */ /* 0x001f28000c1e1900 */
[----:B------:R-:W5:Y:S01]  /*0dd0*/  LDG.E R36, desc[UR6][R10.64] ;  /* 0x000000060a247981 */ /* 0x000f62000c1e1900 */
[----:B--2---:R-:W-:-:S04]  /*0de0*/  FMUL R34, R16, R33 ;  /* 0x0000002110227220 */ /* 0x004fc80000400000 */
[----:B---3--:R-:W-:-:S04]  /*0df0*/  FFMA R33, R17, R32, R34 ;  /* 0x0000002011217223 */ /* 0x008fc80000000022 */
[----:B----4-:R-:W-:-:S04]  /*0e00*/  FFMA R32, R18, R35, R33 ;  /* 0x0000002312207223 */ /* 0x010fc80000000021 */
[----:B-----5:R-:W-:-:S05]  /*0e10*/  FFMA R33, R15, R36, R32 ;  /* 0x000000240f217223 */ /* 0x020fca0000000020 */
[----:B------:R0:W-:Y:S04]  /*0e20*/  STG.E desc[UR6][R12.64+0x8], R33 ;  /* 0x000008210c007986 */ /* 0x0001e8000c101906 */
[----:B------:R-:W2:Y:S04]  /*0e30*/  LDG.E R35, desc[UR6][R4.64+0x4] ;  /* 0x0000040604237981 */ /* 0x000ea8000c1e1900 */
[----:B------:R-:W1:Y:S04]  /*0e40*/  LDG.E R32, desc[UR6][R6.64+0x4] ;  /* 0x0000040606207981 */ /* 0x000e68000c1e1900 */
[----:B------:R-:W3:Y:S04]  /*0e50*/  LDG.E R36, desc[UR6][R8.64+0x4] ;  /* 0x0000040608247981 */ /* 0x000ee8000c1e1900 */
[----:B------:R-:W4:Y:S01]  /*0e60*/  LDG.E R37, desc[UR6][R10.64+0x4] ;  /* 0x000004060a257981 */ /* 0x000f22000c1e1900 */
[----:B------:R-:W-:Y:S01]  /*0e70*/  VIADD R30, R30, 0x4 ;  /* 0x000000041e1e7836 */ /* 0x000fe20000000000 */
[----:B------:R-:W-:Y:S01]  /*0e80*/  IADD3 R29, PT, PT, R29, 0x4, RZ ;  /* 0x000000041d1d7810 */ /* 0x000fe20007ffe0ff */
[----:B------:R-:W-:Y:S01]  /*0e90*/  VIADD R23, R23, 0x4 ;  /* 0x0000000417177836 */ /* 0x000fe20000000000 */
[----:B------:R-:W-:-:S02]  /*0ea0*/  IADD3 R27, PT, PT, R27, 0x4, RZ ;  /* 0x000000041b1b7810 */ /* 0x000fc40007ffe0ff */
[----:B------:R-:W-:Y:S02]  /*0eb0*/  ISETP.NE.AND P1, PT, R30, RZ, PT ;  /* 0x000000ff1e00720c */ /* 0x000fe40003f25270 */
[----:B------:R-:W-:Y:S02]  /*0ec0*/  IADD3 R25, PT, PT, R25, 0x4, RZ ;  /* 0x0000000419197810 */ /* 0x000fe40007ffe0ff */
[----:B------:R-:W-:Y:S01]  /*0ed0*/  IADD3 R21, PT, PT, R21, 0x4, RZ ;  /* 0x0000000415157810 */ /* 0x000fe20007ffe0ff */
[----:B--2---:R-:W-:-:S04]  /*0ee0*/  FMUL R34, R16, R35 ;  /* 0x0000002310227220 */ /* 0x004fc80000400000 */
[----:B-1----:R-:W-:-:S04]  /*0ef0*/  FFMA R31, R17, R32, R34 ;  /* 0x00000020111f7223 */ /* 0x002fc80000000022 */
[----:B---3--:R-:W-:-:S04]  /*0f00*/  FFMA R36, R18, R36, R31 ;  /* 0x0000002412247223 */ /* 0x008fc8000000001f */
[----:B----4-:R-:W-:-:S05]  /*0f10*/  FFMA R37, R15, R37, R36 ;  /* 0x000000250f257223 */ /* 0x010fca0000000024 */
[----:B------:R0:W-:Y:S01]  /*0f20*/  STG.E desc[UR6][R12.64+0xc], R37 ;  /* 0x00000c250c007986 */ /* 0x0001e2000c101906 */
[----:B------:R-:W-:Y:S05]  /*0f30*/  @P1 BRA `(.L_x_11) ;  /* 0xfffffffc00381947 */ /* 0x000fea000383ffff */
[----:B------:R-:W-:Y:S05]  /*0f40*/  BSYNC.RECONVERGENT B2 ;  /* 0x0000000000027941 */ /* 0x000fea0003800200 */
.L_x_10:
[----:B------:R-:W-:Y:S04]  /*0f50*/  BSSY.RECONVERGENT B2, `(.L_x_9) ;  /* 0x0000021000027945 */ /* 0x000fe80003800200 */
[----:B------:R-:W-:Y:S05]  /*0f60*/  @!P0 BRA `(.L_x_12) ;  /* 0x00000000007c8947 */ /* 0x000fea0003800000 */
[-C--:B------:R-:W-:Y:S01]  /*0f70*/  IADD3 R7, PT, PT, R28, R19.reuse, RZ ;  /* 0x000000131c077210 */ /* 0x080fe20007ffe0ff */
[----:B------:R-:W-:Y:S01]  /*0f80*/  IMAD.IADD R25, R24, 0x1, R19 ;  /* 0x0000000118197824 */ /* 0x000fe200078e0213 */
[-C--:B------:R-:W-:Y:S02]  /*0f90*/  IADD3 R9, PT, PT, R22, R19.reuse, RZ ;  /* 0x0000001316097210 */ /* 0x080fe40007ffe0ff */
[-C--:B------:R-:W-:Y:S02]  /*0fa0*/  IADD3 R27, PT, PT, R20, R19.reuse, RZ ;  /* 0x00000013141b7210 */ /* 0x080fe40007ffe0ff */
[----:B------:R-:W-:Y:S01]  /*0fb0*/  IADD3 R23, PT, PT, R0, R19, RZ ;  /* 0x0000001300177210 */ /* 0x000fe20007ffe0ff */
[----:B------:R-:W-:Y:S01]  /*0fc0*/  IMAD.IADD R19, R19, 0x1, R26 ;  /* 0x0000000113137824 */ /* 0x000fe200078e021a */
[----:B------:R-:W-:-:S07]  /*0fd0*/  IADD3 R6, PT, PT, -R26, RZ, RZ ;  /* 0x000000ff1a067210 */ /* 0x000fce0007ffe1ff */
.L_x_13:
[----:B-1----:R-:W0:Y:S02]  /*0fe0*/  LDC.64 R2, c[0x0][0x388] ;  /* 0x0000e200ff027b82 */ /* 0x002e240000000a00 */
[----:B0-----:R-:W-:-:S04]  /*0ff0*/  IMAD.WIDE R12, R25, 0x4, R2 ;  /* 0x00000004190c7825 */ /* 0x001fc800078e0202 */
[--C-:B------:R-:W-:Y:S02]  /*1000*/  IMAD.WIDE R20, R27, 0x4, R2.reuse ;  /* 0x000000041b147825 */ /* 0x100fe400078e0202 */
[----:B------:R-:W2:Y:S02]  /*1010*/  LDG.E R13, desc[UR6][R12.64] ;  /* 0x000000060c0d7981 */ /* 0x000ea4000c1e1900 */
[--C-:B------:R-:W-:Y:S02]  /*1020*/  IMAD.WIDE R4, R9, 0x4, R2.reuse ;  /* 0x0000000409047825 */ /* 0x100fe400078e0202 */
[----:B------:R-:W3:Y:S02]  /*1030*/  LDG.E R20, desc[UR6][R20.64] ;  /* 0x0000000614147981 */ /* 0x000ee4000c1e1900 */
[----:B------:R-:W-:Y:S02]  /*1040*/  IMAD.WIDE R10, R7, 0x4, R2 ;  /* 0x00000004070a7825 */ /* 0x000fe400078e0202 */
[----:B------:R-:W4:Y:S01]  /*1050*/  LDG.E R4, desc[UR6][R4.64] ;  /* 0x0000000604047981 */ /* 0x000f22000c1e1900 */
[----:B------:R-:W0:Y:S03]  /*1060*/  LDC.64 R2, c[0x0][0x380] ;  /* 0x0000e000ff027b82 */ /* 0x000e260000000a00 */
[----:B------:R-:W5:Y:S01]  /*1070*/  LDG.E R10, desc[UR6][R10.64] ;  /* 0x000000060a0a7981 */ /* 0x000f62000c1e1900 */
[----:B------:R-:W-:Y:S01]  /*1080*/  IADD3 R6, PT, PT, R6, 0x1, RZ ;  /* 0x0000000106067810 */ /* 0x000fe20007ffe0ff */
[----:B------:R-:W-:Y:S01]  /*1090*/  VIADD R25, R25, 0x1 ;  /* 0x0000000119197836 */ /* 0x000fe20000000000 */
[----:B------:R-:W-:-:S02]  /*10a0*/  IADD3 R7, PT, PT, R7, 0x1, RZ ;  /* 0x0000000107077810 */ /* 0x000fc40007ffe0ff */
[----:B------:R-:W-:Y:S02]  /*10b0*/  ISETP.NE.AND P0, PT, R6, RZ, PT ;  /* 0x000000ff0600720c */ /* 0x000fe40003f05270 */
[----:B------:R-:W-:Y:S02]  /*10c0*/  IADD3 R9, PT, PT, R9, 0x1, RZ ;  /* 0x0000000109097810 */ /* 0x000fe40007ffe0ff */
[----:B------:R-:W-:Y:S01]  /*10d0*/  IADD3 R27, PT, PT, R27, 0x1, RZ ;  /* 0x000000011b1b7810 */ /* 0x000fe20007ffe0ff */
[C---:B0-----:R-:W-:Y:S01]  /*10e0*/  IMAD.WIDE R2, R23.reuse, 0x4, R2 ;  /* 0x0000000417027825 */ /* 0x041fe200078e0202 */
[----:B------:R-:W-:-:S03]  /*10f0*/  IADD3 R23, PT, PT, R23, 0x1, RZ ;  /* 0x0000000117177810 */ /* 0x000fc60007ffe0ff */
[----:B--2---:R-:W-:-:S04]  /*1100*/  FMUL R8, R16, R13 ;  /* 0x0000000d10087220 */ /* 0x004fc80000400000 */
[----:B---3--:R-:W-:-:S04]  /*1110*/  FFMA R29, R17, R20, R8 ;  /* 0x00000014111d7223 */ /* 0x008fc80000000008 */
[----:B----4-:R-:W-:-:S04]  /*1120*/  FFMA R8, R18, R4, R29 ;  /* 0x0000000412087223 */ /* 0x010fc8000000001d */
[----:B-----5:R-:W-:-:S05]  /*1130*/  FFMA R13, R15, R10, R8 ;  /* 0x0000000a0f0d7223 */ /* 0x020fca0000000008 */
[----:B------:R1:W-:Y:S01]  /*1140*/  STG.E desc[UR6][R2.64], R13 ;  /* 0x0000000d02007986 */ /* 0x0003e2000c101906 */
[----:B------:R-:W-:Y:S05]  /*1150*/  @P0 BRA `(.L_x_13) ;  /* 0xfffffffc00a00947 */ /* 0x000fea000383ffff */
.L_x_12:
[----:B------:R-:W-:Y:S05]  /*1160*/  BSYNC.RECONVERGENT B2 ;  /* 0x0000000000027941 */ /* 0x000fea0003800200 */
.L_x_9:
[----:B------:R-:W-:-:S13]  /*1170*/  ISETP.GE.AND P0, PT, R19, R14, PT ;  /* 0x0000000e1300720c */ /* 0x000fda0003f06270 */
[----:B------:R-:W-:Y:S05]  /*1180*/  @P0 EXIT ;  /* 0x000000000000094d */ /* 0x000fea0003800000 */
[----:B------:R-:W-:Y:S01]  /*1190*/  IADD3 R8, PT, PT, R14, -R19, RZ ;  /* 0x800000130e087210 */ /* 0x000fe20007ffe0ff */
[----:B------:R-:W-:Y:S01]  /*11a0*/  IMAD.IADD R14, R19, 0x1, -R14 ;  /* 0x00000001130e7824 */ /* 0x000fe200078e0a0e */
[----:B------:R-:W-:Y:S02]  /*11b0*/  BSSY.RECONVERGENT B2, `(.L_x_14) ;  /* 0x000001a000027945 */ /* 0x000fe40003800200 */
[----:B------:R-:W-:Y:S02]  /*11c0*/  LOP3.LUT R10, R8, 0x7, RZ, 0xc0, !PT ;  /* 0x00000007080a7812 */ /* 0x000fe400078ec0ff */
[----:B------:R-:W-:Y:S02]  /*11d0*/  ISETP.GT.U32.AND P1, PT, R14, -0x8, PT ;  /* 0xfffffff80e00780c */ /* 0x000fe40003f24070 */
[----:B------:R-:W-:-:S11]  /*11e0*/  ISETP.NE.AND P0, PT, R10, RZ, PT ;  /* 0x000000ff0a00720c */ /* 0x000fd60003f05270 */
[----:B------:R-:W-:Y:S05]  /*11f0*/  @P1 BRA `(.L_x_15) ;  /* 0x0000000000541947 */ /* 0x000fea0003800000 */
[----:B------:R-:W2:Y:S01]  /*1200*/  LDC.64 R4, c[0x0][0x380] ;  /* 0x0000e000ff047b82 */ /* 0x000ea20000000a00 */
[----:B-1----:R-:W-:Y:S02]  /*1210*/  LOP3.LUT R2, R8, 0xfffffff8, RZ, 0xc0, !PT ;  /* 0xfffffff808027812 */ /* 0x002fe400078ec0ff */
[----:B------:R-:W-:Y:S02]  /*1220*/  IADD3 R7, PT, PT, R0, R19, RZ ;  /* 0x0000001300077210 */ /* 0x000fe40007ffe0ff */
[----:B------:R-:W-:Y:S02]  /*1230*/  IADD3 R6, PT, PT, -R2, RZ, RZ ;  /* 0x000000ff02067210 */ /* 0x000fe40007ffe1ff */
[----:B--2---:R-:W-:-:S04]  /*1240*/  IADD3 R4, P1, PT, R4, 0x10, RZ ;  /* 0x0000001004047810 */ /* 0x004fc80007f3e0ff */
[----:B------:R-:W-:-:S09]  /*1250*/  IADD3.X R5, PT, PT, RZ, R5, RZ, P1, !PT ;  /* 0x00000005ff057210 */ /* 0x000fd20000ffe4ff */
.L_x_16:
[----:B--2---:R-:W-:Y:S01]  /*1260*/  IMAD.MOV.U32 R9, RZ, RZ, 0x3f800000 ;  /* 0x3f800000ff097424 */ /* 0x004fe200078e00ff */
[----:B------:R-:W-:Y:S01]  /*1270*/  IADD3 R6, PT, PT, R6, 0x8, RZ ;  /* 0x0000000806067810 */ /* 0x000fe20007ffe0ff */
[----:B------:R-:W-:Y:S01]  /*1280*/  IMAD.WIDE R2, R7, 0x4, R4 ;  /* 0x0000000407027825 */ /* 0x000fe200078e0204 */
[----:B------:R-:W-:Y:S02]  /*1290*/  IADD3 R19, PT, PT, R19, 0x8, RZ ;  /* 0x0000000813137810 */ /* 0x000fe40007ffe0ff */
[----:B------:R-:W-:Y:S02]  /*12a0*/  ISETP.NE.AND P1, PT, R6, RZ, PT ;  /* 0x000000ff0600720c */ /* 0x000fe40003f25270 */
[----:B------:R2:W-:Y:S01]  /*12b0*/  STG.E desc[UR6][R2.64+-0x10], R9 ;  /* 0xfffff00902007986 */ /* 0x0005e2000c101906 */
[----:B------:R-:W-:-:S03]  /*12c0*/  IADD3 R7, PT, PT, R7, 0x8, RZ ;  /* 0x0000000807077810 */ /* 0x000fc60007ffe0ff */
[----:B------:R2:W-:Y:S04]  /*12d0*/  STG.E desc[UR6][R2.64+-0xc], R9 ;  /* 0xfffff40902007986 */ /* 0x0005e8000c101906 */
[----:B------:R2:W-:Y:S04]  /*12e0*/  STG.E desc[UR6][R2.64+-0x8], R9 ;  /* 0xfffff80902007986 */ /* 0x0005e8000c101906 */
[----:B------:R2:W-:Y:S04]  /*12f0*/  STG.E desc[UR6][R2.64+-0x4], R9 ;  /* 0xfffffc0902007986 */ /* 0x0005e8000c101906 */
[----:B------:R2:W-:Y:S04]  /*1300*/  STG.E desc[UR6][R2.64], R9 ;  /* 0x0000000902007986 */ /* 0x0005e8000c101906 */
[----:B------:R2:W-:Y:S04]  /*1310*/  STG.E desc[UR6][R2.64+0x4], R9 ;  /* 0x0000040902007986 */ /* 0x0005e8000c101906 */
[----:B------:R2:W-:Y:S04]  /*1320*/  STG.E desc[UR6][R2.64+0x8], R9 ;  /* 0x0000080902007986 */ /* 0x0005e8000c101906 */
[----:B------:R2:W-:Y:S01]  /*1330*/  STG.E desc[UR6][R2.64+0xc], R9 ;  /* 0x00000c0902007986 */ /* 0x0005e2000c101906 */
[----:B------:R-:W-:Y:S05]  /*1340*/  @P1 BRA `(.L_x_16) ;  /* 0xfffffffc00c41947 */ /* 0x000fea000383ffff */
.L_x_15:
[----:B------:R-:W-:Y:S05]  /*1350*/  BSYNC.RECONVERGENT B2 ;  /* 0x0000000000027941 */ /* 0x000fea0003800200 */
.L_x_14:
[----:B------:R-:W-:Y:S05]  /*1360*/  @!P0 EXIT ;  /* 0x000000000000894d */ /* 0x000fea0003800000 */
[----:B------:R-:W-:Y:S01]  /*1370*/  ISETP.GE.U32.AND P0, PT, R10, 0x4, PT ;  /* 0x000000040a00780c */ /* 0x000fe20003f06070 */
[----:B------:R-:W-:Y:S01]  /*1380*/  BSSY.RECONVERGENT B2, `(.L_x_17) ;  /* 0x000000d000027945 */ /* 0x000fe20003800200 */
[----:B------:R-:W-:-:S04]  /*1390*/  LOP3.LUT R4, R8, 0x3, RZ, 0xc0, !PT ;  /* 0x0000000308047812 */ /* 0x000fc800078ec0ff */
[----:B------:R-:W-:-:S07]  /*13a0*/  ISETP.NE.AND P1, PT, R4, RZ, PT ;  /* 0x000000ff0400720c */ /* 0x000fce0003f25270 */
[----:B------:R-:W-:Y:S06]  /*13b0*/  @!P0 BRA `(.L_x_18) ;  /* 0x0000000000248947 */ /* 0x000fec0003800000 */
[----:B-12---:R-:W1:Y:S01]  /*13c0*/  LDC.64 R2, c[0x0][0x380] ;  /* 0x0000e000ff027b82 */ /* 0x006e620000000a00 */
[----:B------:R-:W-:Y:S02]  /*13d0*/  IMAD.IADD R5, R0, 0x1, R19 ;  /* 0x0000000100057824 */ /* 0x000fe400078e0213 */
[----:B------:R-:W-:Y:S01]  /*13e0*/  HFMA2 R7, -RZ, RZ, 1.875, 0 ;  /* 0x3f800000ff077431 */ /* 0x000fe200000001ff */
[----:B------:R-:W-:Y:S01]  /*13f0*/  IADD3 R19, PT, PT, R19, 0x4, RZ ;  /* 0x0000000413137810 */ /* 0x000fe20007ffe0ff */
[----:B-1----:R-:W-:-:S05]  /*1400*/  IMAD.WIDE R2, R5, 0x4, R2 ;  /* 0x0000000405027825 */ /* 0x002fca00078e0202 */
[----:B------:R3:W-:Y:S04]  /*1410*/  STG.E desc[UR6][R2.64], R7 ;  /* 0x0000000702007986 */ /* 0x0007e8000c101906 */
[----:B------:R3:W-:Y:S04]  /*1420*/  STG.E desc[UR6][R2.64+0x4], R7 ;  /* 0x0000040702007986 */ /* 0x0007e8000c101906 */
[----:B------:R3:W-:Y:S04]  /*1430*/  STG.E desc[UR6][R2.64+0x8], R7 ;  /* 0x0000080702007986 */ /* 0x0007e8000c101906 */
[----:B------:R3:W-:Y:S02]  /*1440*/  STG.E desc[UR6][R2.64+0xc], R7 ;  /* 0x00000c0702007986 */ /* 0x0007e4000c101906 */
.L_x_18:
[----:B------:R-:W-:Y:S05]  /*1450*/  BSYNC.RECONVERGENT B2 ;  /* 0x0000000000027941 */ /* 0x000fea0003800200 */
.L_x_17:
[----:B------:R-:W-:Y:S05]  /*1460*/  @!P1 EXIT ;  /* 0x000000000000994d */ /* 0x000fea0003800000 */
[----:B------:R-:W-:Y:S02]  /*1470*/  ISETP.NE.AND P0, PT, R4, 0x1, PT ;  /* 0x000000010400780c */ /* 0x000fe40003f05270 */
[----:B------:R-:W-:-:S04]  /*1480*/  LOP3.LUT R4, R8, 0x1, RZ, 0xc0, !PT ;  /* 0x0000000108047812 */ /* 0x000fc800078ec0ff */
[----:B------:R-:W-:-:S07]  /*1490*/  ISETP.NE.U32.AND P1, PT, R4, 0x1, PT ;  /* 0x000000010400780c */ /* 0x000fce0003f25070 */
[----:B-123--:R-:W1:Y:S01]  /*14a0*/  @P0 LDC.64 R2, c[0x0][0x380] ;  /* 0x0000e000ff020b82 */ /* 0x00ee620000000a00 */
[----:B------:R-:W-:Y:S01]  /*14b0*/  @P0 IADD3 R5, PT, PT, R0, R19, RZ ;  /* 0x0000001300050210 */ /* 0x000fe20007ffe0ff */
[----:B------:R-:W-:-:S04]  /*14c0*/  @P0 IMAD.MOV.U32 R7, RZ, RZ, 0x3f800000 ;  /* 0x3f800000ff070424 */ /* 0x000fc800078e00ff */
[----:B-1----:R-:W-:-:S05]  /*14d0*/  @P0 IMAD.WIDE R2, R5, 0x4, R2 ;  /* 0x0000000405020825 */ /* 0x002fca00078e0202 */
[----:B------:R1:W-:Y:S04]  /*14e0*/  @P0 STG.E desc[UR6][R2.64], R7 ;  /* 0x0000000702000986 */ /* 0x0003e8000c101906 */
[----:B------:R1:W-:Y:S01]  /*14f0*/  @P0 STG.E desc[UR6][R2.64+0x4], R7 ;  /* 0x0000040702000986 */ /* 0x0003e2000c101906 */
[----:B------:R-:W-:Y:S05]  /*1500*/  @P1 EXIT ;  /* 0x000000000000194d */ /* 0x000fea0003800000 */
[----:B-1----:R-:W1:Y:S01]  /*1510*/  LDC.64 R2, c[0x0][0x380] ;  /* 0x0000e000ff027b82 */ /* 0x002e620000000a00 */
[----:B------:R-:W-:Y:S02]  /*1520*/  @P0 IADD3 R19, PT, PT, R19, 0x2, RZ ;  /* 0x0000000213130810 */ /* 0x000fe40007ffe0ff */
[----:B------:R-:W-:Y:S02]  /*1530*/  MOV R5, 0x3f800000 ;  /* 0x3f80000000057802 */ /* 0x000fe40000000f00 */
[----:B------:R-:W-:-:S05]  /*1540*/  IADD3 R19, PT, PT, R0, R19, RZ ;  /* 0x0000001300137210 */ /* 0x000fca0007ffe0ff */
[----:B-1----:R-:W-:-:S05]  /*1550*/  IMAD.WIDE R2, R19, 0x4, R2 ;  /* 0x0000000413027825 */ /* 0x002fca00078e0202 */
[----:B------:R-:W-:Y:S01]  /*1560*/  STG.E desc[UR6][R2.64], R5 ;  /* 0x0000000502007986 */ /* 0x000fe2000c101906 */
[----:B------:R-:W-:Y:S05]  /*1570*/  EXIT ;  /* 0x000000000000794d */ /* 0x000fea0003800000 */
.L_x_19:
[----:B------:R-:W-:-:S00]  /*1580*/  BRA `(.L_x_19) ;  /* 0xfffffffc00fc7947 */ /* 0x000fc0000383ffff */
[----:B------:R-:W-:-:S00]  /*1590*/  NOP ;  /* 0x0000000000007918 */ /* 0x000fc00000000000 */
        /* <DEDUP_REMOVED lines=14> */
.L_x_51:


//--------------------- .text._Z9face_maskPfS_PKfPKi --------------------------
	.section	.text._Z9face_maskPfS_PKfPKi,"ax",@progbits
	.align	128
        .global         _Z9face_maskPfS_PKfPKi
        .type           _Z9face_maskPfS_PKfPKi,@function
        .size           _Z9face_maskPfS_PKfPKi,(.L_x_52 - _Z9face_maskPfS_PKfPKi)
        .other          _Z9face_maskPfS_PKfPKi,@"STO_CUDA_ENTRY STV_DEFAULT"
_Z9face_maskPfS_PKfPKi:
.text._Z9face_maskPfS_PKfPKi:
        /* <DEDUP_REMOVED lines=16> */
[----:B------:R-:W2:Y:S01]  /*0100*/  LDG.E R7, desc[UR8][R4.64] ;  /* 0x0000000804077981 */ /* 0x000ea2000c1e1900 */
[----:B------:R-:W0:Y:S03]  /*0110*/  LDCU.64 UR4, c[0x0][0x380] ;  /* 0x00007000ff0477ac */ /* 0x000e260008000a00 */
[----:B------:R-:W2:Y:S01]  /*0120*/  LDG.E R2, desc[UR8][R4.64+0xc] ;  /* 0x00000c0804027981 */ /* 0x000ea2000c1e1900 */
[----:B------:R-:W-:Y:S01]  /*0130*/  UMOV UR6, 0x10 ;  /* 0x0000001000067882 */ /* 0x000fe20000000000 */
[----:B------:R-:W-:Y:S01]  /*0140*/  UMOV UR7, 0x0 ;  /* 0x0000000000077882 */ /* 0x000fe20000000000 */
[----:B------:R-:W-:Y:S02]  /*0150*/  IMAD R3, R3, R0, RZ ;  /* 0x0000000003037224 */ /* 0x000fe400078e02ff */
[----:B------:R-:W-:Y:S01]  /*0160*/  IMAD R11, R0, R6, R9 ;  /* 0x00000006000b7224 */ /* 0x000fe200078e0209 */
[----:B0-----:R-:W-:Y:S01]  /*0170*/  UIMAD.WIDE.U32 UR6, UR4, 0x1, UR6 ;  /* 0x00000001040678a5 */ /* 0x001fe2000f8e0006 */
[----:B--2---:R-:W-:Y:S01]  /*0180*/  VIMNMX R8, PT, PT, R7, R2, PT ;  /* 0x0000000207087248 */ /* 0x004fe20003fe0100 */
[----:B------:R-:W-:-:S02]  /*0190*/  IMAD R3, R2, R3, RZ ;  /* 0x0000000302037224 */ /* 0x000fc400078e02ff */
[----:B------:R-:W-:Y:S01]  /*01a0*/  IMAD R0, R2, R11, RZ ;  /* 0x0000000b02007224 */ /* 0x000fe200078e02ff */
[----:B------:R-:W-:-:S13]  /*01b0*/  ISETP.GE.AND P0, PT, R8, 0x1, PT ;  /* 0x000000010800780c */ /* 0x000fda0003f06270 */
[----:B------:R-:W-:Y:S05]  /*01c0*/  @!P0 BRA `(.L_x_20) ;  /* 0x0000000000f48947 */ /* 0x000fea0003800000 */
[C---:B------:R-:W-:Y:S01]  /*01d0*/  LOP3.LUT R15, R2.reuse, 0x7, RZ, 0xc0, !PT ;  /* 0x00000007020f7812 */ /* 0x040fe200078ec0ff */
[----:B------:R-:W-:Y:S01]  /*01e0*/  IMAD.MOV.U32 R8, RZ, RZ, R0 ;  /* 0x000000ffff087224 */ /* 0x000fe200078e0000 */
[C---:B------:R-:W-:Y:S01]  /*01f0*/  LOP3.LUT R5, R2.reuse, 0x7ffffff8, RZ, 0xc0, !PT ;  /* 0x7ffffff802057812 */ /* 0x040fe200078ec0ff */
[----:B------:R-:W-:Y:S01]  /*0200*/  UIADD3 UR5, UPT, UPT, UR7, UR5, URZ ;  /* 0x0000000507057290 */ /* 0x000fe2000fffe0ff */
[----:B------:R-:W-:Y:S01]  /*0210*/  LOP3.LUT R14, R2, 0x3, RZ, 0xc0, !PT ;  /* 0x00000003020e7812 */ /* 0x000fe200078ec0ff */
[----:B------:R-:W-:Y:S01]  /*0220*/  VIADD R4, R15, 0xffffffff ;  /* 0xffffffff0f047836 */ /* 0x000fe20000000000 */
[----:B------:R-:W-:-:S04]  /*0230*/  UMOV UR4, URZ ;  /* 0x000000ff00047c82 */ /* 0x000fc80008000000 */
[----:B------:R-:W-:Y:S02]  /*0240*/  ISETP.GE.U32.AND P0, PT, R4, 0x3, PT ;  /* 0x000000030400780c */ /* 0x000fe40003f06070 */
[----:B------:R-:W-:-:S11]  /*0250*/  IADD3 R4, PT, PT, -R5, RZ, RZ ;  /* 0x000000ff05047210 */ /* 0x000fd60007ffe1ff */
.L_x_25:
[----:B------:R-:W-:Y:S01]  /*0260*/  ISETP.GE.U32.AND P2, PT, R2, 0x8, PT ;  /* 0x000000080200780c */ /* 0x000fe20003f46070 */
[----:B------:R-:W-:Y:S01]  /*0270*/  UIADD3 UR4, UPT, UPT, UR4, 0x1, URZ ;  /* 0x0000000104047890 */ /* 0x000fe2000fffe0ff */
[----:B------:R-:W-:-:S05]  /*0280*/  IMAD.MOV.U32 R17, RZ, RZ, RZ ;  /* 0x000000ffff117224 */ /* 0x000fca00078e00ff */
[----:B------:R-:W-:-:S06]  /*0290*/  ISETP.NE.AND P1, PT, R7, UR4, PT ;  /* 0x0000000407007c0c */ /* 0x000fcc000bf25270 */
[----:B012---:R-:W-:Y:S07]  /*02a0*/  @!P2 BRA `(.L_x_21) ;  /* 0x000000000050a947 */ /* 0x007fee0003800000 */
[----:B------:R-:W-:Y:S01]  /*02b0*/  IMAD.MOV.U32 R17, RZ, RZ, R8 ;  /* 0x000000ffff117224 */ /* 0x000fe200078e0008 */
[----:B------:R-:W-:-:S07]  /*02c0*/  MOV R16, R4 ;  /* 0x0000000400107202 */ /* 0x000fce0000000f00 */
.L_x_22:
[----:B------:R-:W-:Y:S01]  /*02d0*/  MOV R12, UR6 ;  /* 0x00000006000c7c02 */ /* 0x000fe20008000f00 */
[----:B0-----:R-:W-:Y:S02]  /*02e0*/  IMAD.U32 R11, RZ, RZ, UR5 ;  /* 0x00000005ff0b7e24 */ /* 0x001fe4000f8e00ff */
[----:B------:R-:W-:Y:S01]  /*02f0*/  VIADD R16, R16, 0x8 ;  /* 0x0000000810107836 */ /* 0x000fe20000000000 */
[----:B------:R-:W-:Y:S01]  /*0300*/  MOV R10, R12 ;  /* 0x0000000c000a7202 */ /* 0x000fe20000000f00 */
[----:B------:R-:W-:-:S03]  /*0310*/  IMAD.U32 R13, RZ, RZ, UR7 ;  /* 0x00000007ff0d7e24 */ /* 0x000fc6000f8e00ff */
[----:B------:R-:W-:Y:S01]  /*0320*/  ISETP.NE.AND P2, PT, R16, RZ, PT ;  /* 0x000000ff1000720c */ /* 0x000fe20003f45270 */
[C---:B------:R-:W-:Y:S01]  /*0330*/  IMAD.WIDE R10, R17.reuse, 0x4, R10 ;  /* 0x00000004110a7825 */ /* 0x040fe200078e020a */
[----:B------:R-:W-:-:S04]  /*0340*/  IADD3 R17, PT, PT, R17, 0x8, RZ ;  /* 0x0000000811117810 */ /* 0x000fc80007ffe0ff */
[----:B------:R0:W-:Y:S04]  /*0350*/  STG.E desc[UR8][R10.64+-0x10], RZ ;  /* 0xfffff0ff0a007986 */ /* 0x0001e8000c101908 */
        /* <DEDUP_REMOVED lines=8> */
[----:B------:R-:W-:-:S07]  /*03e0*/  IMAD.MOV.U32 R17, RZ, RZ, R5 ;  /* 0x000000ffff117224 */ /* 0x000fce00078e0005 */
.L_x_21:
[----:B------:R-:W-:-:S13]  /*03f0*/  ISETP.NE.AND P2, PT, R15, RZ, PT ;  /* 0x000000ff0f00720c */ /* 0x000fda0003f45270 */
[----:B------:R-:W-:Y:S05]  /*0400*/  @!P2 BRA `(.L_x_23) ;  /* 0x00000000005ca947 */ /* 0x000fea0003800000 */
[----:B------:R-:W-:Y:S01]  /*0410*/  ISETP.NE.AND P2, PT, R14, RZ, PT ;  /* 0x000000ff0e00720c */ /* 0x000fe20003f45270 */
[----:B------:R-:W-:-:S12]  /*0420*/  @!P0 BRA `(.L_x_24) ;  /* 0x0000000000208947 */ /* 0x000fd80003800000 */
[----:B0-----:R-:W0:Y:S01]  /*0430*/  LDC.64 R10, c[0x0][0x380] ;  /* 0x0000e000ff0a7b82 */ /* 0x001e220000000a00 */
[C---:B------:R-:W-:Y:S01]  /*0440*/  IADD3 R13, PT, PT, R17.reuse, R8, RZ ;  /* 0x00000008110d7210 */ /* 0x040fe20007ffe0ff */
[----:B------:R-:W-:-:S04]  /*0450*/  VIADD R17, R17, 0x4 ;  /* 0x0000000411117836 */ /* 0x000fc80000000000 */
[----:B0-----:R-:W-:-:S05]  /*0460*/  IMAD.WIDE R10, R13, 0x4, R10 ;  /* 0x000000040d0a7825 */ /* 0x001fca00078e020a */
[----:B------:R1:W-:Y:S04]  /*0470*/  STG.E desc[UR8][R10.64], RZ ;  /* 0x000000ff0a007986 */ /* 0x0003e8000c101908 */
[----:B------:R1:W-:Y:S04]  /*0480*/  STG.E desc[UR8][R10.64+0x4], RZ ;  /* 0x000004ff0a007986 */ /* 0x0003e8000c101908 */
[----:B------:R1:W-:Y:S04]  /*0490*/  STG.E desc[UR8][R10.64+0x8], RZ ;  /* 0x000008ff0a007986 */ /* 0x0003e8000c101908 */
[----:B------:R1:W-:Y:S02]  /*04a0*/  STG.E desc[UR8][R10.64+0xc], RZ ;  /* 0x00000cff0a007986 */ /* 0x0003e4000c101908 */
.L_x_24:
[----:B------:R-:W-:Y:S05]  /*04b0*/  @!P2 BRA `(.L_x_23) ;  /* 0x000000000030a947 */ /* 0x000fea0003800000 */
[----:B------:R-:W-:Y:S02]  /*04c0*/  ISETP.NE.AND P2, PT, R14, 0x1, PT ;  /* 0x000000010e00780c */ /* 0x000fe40003f45270 */
[----:B------:R-:W-:-:S11]  /*04d0*/  LOP3.LUT P3, RZ, R2, 0x1, RZ, 0xc0, !PT ;  /* 0x0000000102ff7812 */ /* 0x000fd6000786c0ff */
[----:B------:R-:W2:Y:S01]  /*04e0*/  @P2 LDC.64 R12, c[0x0][0x380] ;  /* 0x0000e000ff0c2b82 */ /* 0x000ea20000000a00 */
[C---:B------:R-:W-:Y:S01]  /*04f0*/  @P2 IADD3 R19, PT, PT, R17.reuse, R8, RZ ;  /* 0x0000000811132210 */ /* 0x040fe20007ffe0ff */
[----:B------:R-:W-:-:S05]  /*0500*/  @P2 VIADD R17, R17, 0x2 ;  /* 0x0000000211112836 */ /* 0x000fca0000000000 */
[----:B------:R-:W-:Y:S01]  /*0510*/  @P3 IADD3 R17, PT, PT, R17, R8, RZ ;  /* 0x0000000811113210 */ /* 0x000fe20007ffe0ff */
[----:B01----:R-:W0:Y:S01]  /*0520*/  @P3 LDC.64 R10, c[0x0][0x380] ;  /* 0x0000e000ff0a3b82 */ /* 0x003e220000000a00 */
[----:B--2---:R-:W-:-:S05]  /*0530*/  @P2 IMAD.WIDE R12, R19, 0x4, R12 ;  /* 0x00000004130c2825 */ /* 0x004fca00078e020c */
[----:B------:R2:W-:Y:S01]  /*0540*/  @P2 STG.E desc[UR8][R12.64], RZ ;  /* 0x000000ff0c002986 */ /* 0x0005e2000c101908 */
[----:B0-----:R-:W-:-:S03]  /*0550*/  @P3 IMAD.WIDE R10, R17, 0x4, R10 ;  /* 0x00000004110a3825 */ /* 0x001fc600078e020a */
[----:B------:R2:W-:Y:S04]  /*0560*/  @P2 STG.E desc[UR8][R12.64+0x4], RZ ;  /* 0x000004ff0c002986 */ /* 0x0005e8000c101908 */
[----:B------:R2:W-:Y:S02]  /*0570*/  @P3 STG.E desc[UR8][R10.64], RZ ;  /* 0x000000ff0a003986 */ /* 0x0005e4000c101908 */
.L_x_23:
[----:B------:R-:W-:Y:S01]  /*0580*/  IMAD.IADD R8, R3, 0x1, R8 ;  /* 0x0000000103087824 */ /* 0x000fe200078e0208 */
[----:B------:R-:W-:Y:S06]  /*0590*/  @P1 BRA `(.L_x_25) ;  /* 0xfffffffc00301947 */ /* 0x000fec000383ffff */
.L_x_20:
[----:B------:R-:W-:-:S13]  /*05a0*/  ISETP.GE.AND P0, PT, R2, 0x1, PT ;  /* 0x000000010200780c */ /* 0x000fda0003f06270 */
[----:B------:R-:W-:Y:S05]  /*05b0*/  @!P0 BRA `(.L_x_26) ;  /* 0x0000000000d48947 */ /* 0x000fea0003800000 */
[C---:B------:R-:W-:Y:S01]  /*05c0*/  ISETP.GE.U32.AND P0, PT, R2.reuse, 0x8, PT ;  /* 0x000000080200780c */ /* 0x040fe20003f06070 */
[----:B012---:R-:W-:Y:S01]  /*05d0*/  HFMA2 R11, -RZ, RZ, 0, 0 ;  /* 0x00000000ff0b7431 */ /* 0x007fe200000001ff */
[----:B------:R-:W-:-:S04]  /*05e0*/  LOP3.LUT R10, R2, 0x7, RZ, 0xc0, !PT ;  /* 0x00000007020a7812 */ /* 0x000fc800078ec0ff */
[----:B------:R-:W-:-:S07]  /*05f0*/  ISETP.NE.AND P1, PT, R10, RZ, PT ;  /* 0x000000ff0a00720c */ /* 0x000fce0003f25270 */
[----:B------:R-:W-:Y:S06]  /*0600*/  @!P0 BRA `(.L_x_27) ;  /* 0x0000000000548947 */ /* 0x000fec0003800000 */
[----:B------:R-:W0:Y:S01]  /*0610*/  LDCU.64 UR4, c[0x0][0x388] ;  /* 0x00007100ff0477ac */ /* 0x000e220008000a00 */
[----:B------:R-:W-:Y:S01]  /*0620*/  LOP3.LUT R11, R2, 0x7ffffff8, RZ, 0xc0, !PT ;  /* 0x7ffffff8020b7812 */ /* 0x000fe200078ec0ff */
[----:B------:R-:W-:-:S03]  /*0630*/  IMAD.MOV.U32 R13, RZ, RZ, R0 ;  /* 0x000000ffff0d7224 */ /* 0x000fc600078e0000 */
[----:B------:R-:W-:Y:S01]  /*0640*/  IADD3 R8, PT, PT, -R11, RZ, RZ ;  /* 0x000000ff0b087210 */ /* 0x000fe20007ffe1ff */
[----:B0-----:R-:W-:-:S04]  /*0650*/  UIADD3 UR4, UP0, UPT, UR4, 0x10, URZ ;  /* 0x0000001004047890 */ /* 0x001fc8000ff1e0ff */
[----:B------:R-:W-:-:S12]  /*0660*/  UIADD3.X UR5, UPT, UPT, URZ, UR5, URZ, UP0, !UPT ;  /* 0x00000005ff057290 */ /* 0x000fd800087fe4ff */
.L_x_28:
[----:B0-----:R-:W-:Y:S01]  /*0670*/  MOV R5, UR5 ;  /* 0x0000000500057c02 */ /* 0x001fe20008000f00 */
[----:B------:R-:W-:Y:S02]  /*0680*/  IMAD.U32 R4, RZ, RZ, UR4 ;  /* 0x00000004ff047e24 */ /* 0x000fe4000f8e00ff */
[----:B------:R-:W-:Y:S02]  /*0690*/  VIADD R8, R8, 0x8 ;  /* 0x0000000808087836 */ /* 0x000fe40000000000 */
[C---:B------:R-:W-:Y:S01]  /*06a0*/  IMAD.WIDE R4, R13.reuse, 0x4, R4 ;  /* 0x000000040d047825 */ /* 0x040fe200078e0204 */
[----:B------:R-:W-:Y:S02]  /*06b0*/  IADD3 R13, PT, PT, R13, 0x8, RZ ;  /* 0x000000080d0d7810 */ /* 0x000fe40007ffe0ff */
[----:B------:R-:W-:Y:S02]  /*06c0*/  ISETP.NE.AND P0, PT, R8, RZ, PT ;  /* 0x000000ff0800720c */ /* 0x000fe40003f05270 */
        /* <DEDUP_REMOVED lines=9> */
.L_x_27:
[----:B------:R-:W-:Y:S05]  /*0760*/  @!P1 BRA `(.L_x_26) ;  /* 0x0000000000689947 */ /* 0x000fea0003800000 */
        /* <DEDUP_REMOVED lines=12> */
.L_x_29:
[----:B------:R-:W-:Y:S05]  /*0830*/  @!P1 BRA `(.L_x_26) ;  /* 0x0000000000349947 */ /* 0x000fea0003800000 */
[----:B01----:R-:W-:Y:S02]  /*0840*/  LOP3.LUT R4, R2, 0x1, RZ, 0xc0, !PT ;  /* 0x0000000102047812 */ /* 0x003fe400078ec0ff */
[----:B------:R-:W-:Y:S02]  /*0850*/  ISETP.NE.AND P1, PT, R8, 0x1, PT ;  /* 0x000000010800780c */ /* 0x000fe40003f25270 */
[----:B------:R-:W-:-:S11]  /*0860*/  ISETP.NE.U32.AND P0, PT, R4, 0x1, PT ;  /* 0x000000010400780c */ /* 0x000fd60003f05070 */
[----:B------:R-:W0:Y:S01]  /*0870*/  @P1 LDC.64 R4, c[0x0][0x388] ;  /* 0x0000e200ff041b82 */ /* 0x000e220000000a00 */
[----:B------:R-:W-:Y:S01]  /*0880*/  @P1 IMAD.IADD R17, R0, 0x1, R11 ;  /* 0x0000000100111824 */ /* 0x000fe200078e020b */
[----:B------:R-:W-:-:S05]  /*0890*/  @P1 IADD3 R11, PT, PT, R11, 0x2, RZ ;  /* 0x000000020b0b1810 */ /* 0x000fca0007ffe0ff */
[----:B------:R-:W-:Y:S01]  /*08a0*/  @!P0 IMAD.IADD R15, R0, 0x1, R11 ;  /* 0x00000001000f8824 */ /* 0x000fe200078e020b */
[----:B------:R-:W1:Y:S01]  /*08b0*/  @!P0 LDC.64 R12, c[0x0][0x388] ;  /* 0x0000e200ff0c8b82 */ /* 0x000e620000000a00 */
[----:B0-----:R-:W-:-:S05]  /*08c0*/  @P1 IMAD.WIDE R10, R17, 0x4, R4 ;  /* 0x00000004110a1825 */ /* 0x001fca00078e0204 */
[----:B------:R3:W-:Y:S01]  /*08d0*/  @P1 STG.E desc[UR8][R10.64], RZ ;  /* 0x000000ff0a001986 */ /* 0x0007e2000c101908 */
[----:B-1----:R-:W-:-:S03]  /*08e0*/  @!P0 IMAD.WIDE R4, R15, 0x4, R12 ;  /* 0x000000040f048825 */ /* 0x002fc600078e020c */
[----:B------:R3:W-:Y:S04]  /*08f0*/  @P1 STG.E desc[UR8][R10.64+0x4], RZ ;  /* 0x000004ff0a001986 */ /* 0x0007e8000c101908 */
[----:B------:R3:W-:Y:S02]  /*0900*/  @!P0 STG.E desc[UR8][R4.64], RZ ;  /* 0x000000ff04008986 */ /* 0x0007e4000c101908 */
.L_x_26:
[----:B------:R-:W-:-:S13]  /*0910*/  ISETP.GE.AND P0, PT, R7, 0x1, PT ;  /* 0x000000010700780c */ /* 0x000fda0003f06270 */
[----:B------:R-:W-:Y:S05]  /*0920*/  @!P0 EXIT ;  /* 0x000000000000894d */ /* 0x000fea0003800000 */
[----:B01-3--:R-:W0:Y:S01]  /*0930*/  LDC.64 R4, c[0x0][0x390] ;  /* 0x0000e400ff047b82 */ /* 0x00be220000000a00 */
[----:B------:R-:W-:Y:S01]  /*0940*/  BSSY.RECONVERGENT B0, `(.L_x_30) ;  /* 0x000002d000007945 */ /* 0x000fe20003800200 */
[----:B--2---:R-:W-:Y:S01]  /*0950*/  I2FP.F32.U32 R11, R6 ;  /* 0x00000006000b7245 */ /* 0x004fe20000201000 */
[----:B------:R-:W-:Y:S01]  /*0960*/  IMAD.MOV.U32 R6, RZ, RZ, R0 ;  /* 0x000000ffff067224 */ /* 0x000fe200078e0000 */
[----:B------:R-:W-:Y:S02]  /*0970*/  I2FP.F32.S32 R10, R9 ;  /* 0x00000009000a7245 */ /* 0x000fe40000201400 */
[----:B------:R-:W-:-:S07]  /*0980*/  MOV R12, RZ ;  /* 0x000000ff000c7202 */ /* 0x000fce0000000f00 */
.L_x_34:
[----:B------:R-:W-:-:S04]  /*0990*/  IMAD R9, R12, 0x6, RZ ;  /* 0x000000060c097824 */ /* 0x000fc800078e02ff */
[----:B0-----:R-:W-:-:S05]  /*09a0*/  IMAD.WIDE.U32 R8, R9, 0x4, R4 ;  /* 0x0000000409087825 */ /* 0x001fca00078e0004 */
[----:B------:R-:W2:Y:S04]  /*09b0*/  LDG.E R17, desc[UR8][R8.64+0x8] ;  /* 0x0000080808117981 */ /* 0x000ea8000c1e1900 */
[----:B------:R-:W3:Y:S04]  /*09c0*/  LDG.E R18, desc[UR8][R8.64+0xc] ;  /* 0x00000c0808127981 */ /* 0x000ee8000c1e1900 */
[----:B------:R-:W4:Y:S04]  /*09d0*/  LDG.E R13, desc[UR8][R8.64+0x10] ;  /* 0x00001008080d7981 */ /* 0x000f28000c1e1900 */
[----:B------:R-:W5:Y:S04]  /*09e0*/  LDG.E R14, desc[UR8][R8.64+0x4] ;  /* 0x00000408080e7981 */ /* 0x000f68000c1e1900 */
[----:B------:R-:W5:Y:S04]  /*09f0*/  LDG.E R16, desc[UR8][R8.64] ;  /* 0x0000000808107981 */ /* 0x000f68000c1e1900 */
[----:B------:R-:W5:Y:S01]  /*0a00*/  LDG.E R15, desc[UR8][R8.64+0x14] ;  /* 0x00001408080f7981 */ /* 0x000f62000c1e1900 */
[----:B------:R-:W-:Y:S01]  /*0a10*/  BSSY.RELIABLE B1, `(.L_x_31) ;  /* 0x000001a000017945 */ /* 0x000fe20003800100 */
[----:B--2---:R-:W-:Y:S01]  /*0a20*/  FADD R21, -R10, R17 ;  /* 0x000000110a157221 */ /* 0x004fe20000000100 */
[----:B---3--:R-:W-:Y:S01]  /*0a30*/  FADD R20, -R11, R18 ;  /* 0x000000120b147221 */ /* 0x008fe20000000100 */
[----:B----4-:R-:W-:-:S04]  /*0a40*/  FADD R19, -R17, R13 ;  /* 0x0000000d11137221 */ /* 0x010fc80000000100 */
[----:B------:R-:W-:Y:S01]  /*0a50*/  FMUL R24, R19, R20 ;  /* 0x0000001413187220 */ /* 0x000fe20000400000 */
[----:B-----5:R-:W-:Y:S01]  /*0a60*/  FADD R20, -R11, R14 ;  /* 0x0000000e0b147221 */ /* 0x020fe20000000100 */
[----:B------:R-:W-:Y:S01]  /*0a70*/  FADD R19, -R16, R17 ;  /* 0x0000001110137221 */ /* 0x000fe20000000100 */
[----:B------:R-:W-:Y:S01]  /*0a80*/  FADD R17, -R10, R16 ;  /* 0x000000100a117221 */ /* 0x000fe20000000100 */
[C---:B------:R-:W-:Y:S02]  /*0a90*/  FADD R22, -R18.reuse, R15 ;  /* 0x0000000f12167221 */ /* 0x040fe40000000100 */
[----:B------:R-:W-:Y:S01]  /*0aa0*/  FMUL R20, R19, R20 ;  /* 0x0000001413147220 */ /* 0x000fe20000400000 */
[----:B------:R-:W-:Y:S01]  /*0ab0*/  FADD R18, R18, -R14 ;  /* 0x8000000e12127221 */ /* 0x000fe20000000000 */
[----:B------:R-:W-:-:S03]  /*0ac0*/  FFMA R21, R21, R22, -R24 ;  /* 0x0000001615157223 */ /* 0x000fc60000000818 */
[----:B------:R-:W-:Y:S02]  /*0ad0*/  FFMA R17, R17, R18, -R20 ;  /* 0x0000001211117223 */ /* 0x000fe40000000814 */
[----:B------:R-:W-:-:S04]  /*0ae0*/  FSETP.GE.AND P0, PT, R21, RZ, PT ;  /* 0x000000ff1500720b */ /* 0x000fc80003f06000 */
[----:B------:R-:W-:-:S13]  /*0af0*/  FSETP.GE.XOR P0, PT, R17, RZ, !P0 ;  /* 0x000000ff1100720b */ /* 0x000fda0004706800 */
[----:B------:R-:W-:Y:S05]  /*0b00*/  @!P0 BRA `(.L_x_32) ;  /* 0x0000000000288947 */ /* 0x000fea0003800000 */
[----:B------:R-:W-:Y:S01]  /*0b10*/  FADD R16, R16, -R13 ;  /* 0x8000000d10107221 */ /* 0x000fe20000000000 */
[--C-:B------:R-:W-:Y:S01]  /*0b20*/  FADD R9, -R11, R15.reuse ;  /* 0x0000000f0b097221 */ /* 0x100fe20000000100 */
[----:B------:R-:W-:Y:S01]  /*0b30*/  FADD R14, R14, -R15 ;  /* 0x8000000f0e0e7221 */ /* 0x000fe20000000000 */
[----:B------:R-:W-:Y:S02]  /*0b40*/  FADD R13, -R10, R13 ;  /* 0x0000000d0a0d7221 */ /* 0x000fe40000000100 */
[----:B------:R-:W-:-:S04]  /*0b50*/  FMUL R16, R16, R9 ;  /* 0x0000000910107220 */ /* 0x000fc80000400000 */
[----:B------:R-:W-:-:S05]  /*0b60*/  FFMA R13, R13, R14, -R16 ;  /* 0x0000000e0d0d7223 */ /* 0x000fca0000000810 */
[----:B------:R-:W-:-:S04]  /*0b70*/  FSETP.GE.AND P0, PT, R13, RZ, PT ;  /* 0x000000ff0d00720b */ /* 0x000fc80003f06000 */
[----:B------:R-:W-:-:S13]  /*0b80*/  FSETP.GE.XOR P0, PT, R17, RZ, !P0 ;  /* 0x000000ff1100720b */ /* 0x000fda0004706800 */
[----:B------:R-:W-:Y:S05]  /*0b90*/  @P0 BREAK.RELIABLE B1 ;  /* 0x0000000000010942 */ /* 0x000fea0003800100 */
[----:B------:R-:W-:Y:S05]  /*0ba0*/  @P0 BRA `(.L_x_33) ;  /* 0x0000000000180947 */ /* 0x000fea0003800000 */
.L_x_32:
[----:B------:R-:W-:Y:S05]  /*0bb0*/  BSYNC.RELIABLE B1 ;  /* 0x0000000000017941 */ /* 0x000fea0003800100 */
.L_x_31:
[----:B------:R-:W-:-:S04]  /*0bc0*/  IADD3 R12, PT, PT, R12, 0x1, RZ ;  /* 0x000000010c0c7810 */ /* 0x000fc80007ffe0ff */
[----:B------:R-:W-:-:S13]  /*0bd0*/  ISETP.NE.AND P0, PT, R12, R7, PT ;  /* 0x000000070c00720c */ /* 0x000fda0003f05270 */
[----:B------:R-:W-:Y:S05]  /*0be0*/  @!P0 EXIT ;  /* 0x000000000000894d */ /* 0x000fea0003800000 */
[----:B------:R-:W-:Y:S01]  /*0bf0*/  IMAD.IADD R6, R3, 0x1, R6 ;  /* 0x0000000103067824 */ /* 0x000fe200078e0206 */
[----:B------:R-:W-:Y:S06]  /*0c00*/  BRA `(.L_x_34) ;  /* 0xfffffffc00607947 */ /* 0x000fec000383ffff */
.L_x_33:
[----:B------:R-:W-:Y:S05]  /*0c10*/  BSYNC.RECONVERGENT B0 ;  /* 0x0000000000007941 */ /* 0x000fea0003800200 */
.L_x_30:
[----:B------:R-:W-:Y:S05]  /*0c20*/  WARPSYNC.ALL ;  /* 0x0000000000007948 */ /* 0x000fea0003800000 */
[----:B------:R-:W-:-:S13]  /*0c30*/  ISETP.GT.AND P0, PT, R2, RZ, PT ;  /* 0x000000ff0200720c */ /* 0x000fda0003f04270 */
[----:B------:R-:W-:Y:S05]  /*0c40*/  @!P0 EXIT ;  /* 0x000000000000894d */ /* 0x000fea0003800000 */
[C---:B------:R-:W-:Y:S01]  /*0c50*/  ISETP.GE.U32.AND P0, PT, R2.reuse, 0x8, PT ;  /* 0x000000080200780c */ /* 0x040fe20003f06070 */
[----:B------:R-:W-:Y:S01]  /*0c60*/  HFMA2 R3, -RZ, RZ, 0, 0 ;  /* 0x00000000ff037431 */ /* 0x000fe200000001ff */
[----:B------:R-:W-:-:S04]  /*0c70*/  LOP3.LUT R10, R2, 0x7, RZ, 0xc0, !PT ;  /* 0x00000007020a7812 */ /* 0x000fc800078ec0ff */
[----:B------:R-:W-:-:S07]  /*0c80*/  ISETP.NE.AND P1, PT, R10, RZ, PT ;  /* 0x000000ff0a00720c */ /* 0x000fce0003f25270 */
[----:B------:R-:W-:Y:S06]  /*0c90*/  @!P0 BRA `(.L_x_35) ;  /* 0x0000000000948947 */ /* 0x000fec0003800000 */
[----:B------:R-:W0:Y:S01]  /*0ca0*/  LDCU.128 UR4, c[0x0][0x380] ;  /* 0x00007000ff0477ac */ /* 0x000e220008000c00 */
[----:B------:R-:W-:Y:S01]  /*0cb0*/  LOP3.LUT R3, R2, 0x7ffffff8, RZ, 0xc0, !PT ;  /* 0x7ffffff802037812 */ /* 0x000fe200078ec0ff */
[----:B------:R-:W-:Y:S01]  /*0cc0*/  IMAD.MOV.U32 R11, RZ, RZ, R0 ;  /* 0x000000ffff0b7224 */ /* 0x000fe200078e0000 */
[----:B------:R-:W-:-:S03]  /*0cd0*/  MOV R13, R6 ;  /* 0x00000006000d7202 */ /* 0x000fc60000000f00 */
[----:B------:R-:W-:Y:S01]  /*0ce0*/  IMAD.MOV R7, RZ, RZ, -R3 ;  /* 0x000000ffff077224 */ /* 0x000fe200078e0a03 */
[----:B0-----:R-:W-:Y:S02]  /*0cf0*/  UIADD3 UR4, UP0, UPT, UR4, 0x10, URZ ;  /* 0x0000001004047890 */ /* 0x001fe4000ff1e0ff */
[----:B------:R-:W-:Y:S02]  /*0d00*/  UIADD3 UR6, UP1, UPT, UR6, 0x10, URZ ;  /* 0x0000001006067890 */ /* 0x000fe4000ff3e0ff */
[----:B------:R-:W-:Y:S02]  /*0d10*/  UIADD3.X UR5, UPT, UPT, URZ, UR5, URZ, UP0, !UPT ;  /* 0x00000005ff057290 */ /* 0x000fe400087fe4ff */
[----:B------:R-:W-:-:S12]  /*0d20*/  UIADD3.X UR7, UPT, UPT, URZ, UR7, URZ, UP1, !UPT ;  /* 0x00000007ff077290 */ /* 0x000fd80008ffe4ff */
.L_x_36:
[----:B0-----:R-:W-:Y:S01]  /*0d30*/  MOV R4, UR4 ;  /* 0x0000000400047c02 */ /* 0x001fe20008000f00 */
[----:B------:R-:W-:Y:S01]  /*0d40*/  IMAD.U32 R5, RZ, RZ, UR5 ;  /* 0x00000005ff057e24 */ /* 0x000fe2000f8e00ff */
[----:B------:R-:W-:Y:S01]  /*0d50*/  MOV R8, UR6 ;  /* 0x0000000600087c02 */ /* 0x000fe20008000f00 */
[----:B------:R-:W-:Y:S01]  /*0d60*/  IMAD.U32 R9, RZ, RZ, UR7 ;  /* 0x00000007ff097e24 */ /* 0x000fe2000f8e00ff */
[----:B------:R-:W-:Y:S01]  /*0d70*/  MOV R15, 0x3f800000 ;  /* 0x3f800000000f7802 */ /* 0x000fe20000000f00 */
[C---:B------:R-:W-:Y:S01]  /*0d80*/  IMAD.WIDE R4, R13.reuse, 0x4, R4 ;  /* 0x000000040d047825 */ /* 0x040fe200078e0204 */
[----:B------:R-:W-:-:S03]  /*0d90*/  IADD3 R13, PT, PT, R13, 0x8, RZ ;  /* 0x000000080d0d7810 */ /* 0x000fc60007ffe0ff */
[----:B------:R-:W-:Y:S01]  /*0da0*/  IMAD.WIDE R8, R11, 0x4, R8 ;  /* 0x000000040b087825 */ /* 0x000fe200078e0208 */
[----:B------:R0:W-:Y:S03]  /*0db0*/  STG.E desc[UR8][R4.64+-0x10], R15 ;  /* 0xfffff00f04007986 */ /* 0x0001e6000c101908 */
[----:B------:R-:W-:Y:S01]  /*0dc0*/  VIADD R7, R7, 0x8 ;  /* 0x0000000807077836 */ /* 0x000fe20000000000 */
[----:B------:R0:W-:Y:S01]  /*0dd0*/  STG.E desc[UR8][R8.64+-0x10], R15 ;  /* 0xfffff00f08007986 */ /* 0x0001e2000c101908 */
[----:B------:R-:W-:-:S03]  /*0de0*/  VIADD R11, R11, 0x8 ;  /* 0x000000080b0b7836 */ /* 0x000fc60000000000 */
[----:B------:R0:W-:Y:S01]  /*0df0*/  STG.E desc[UR8][R4.64+-0xc], R15 ;  /* 0xfffff40f04007986 */ /* 0x0001e2000c101908 */
[----:B------:R-:W-:-:S03]  /*0e00*/  ISETP.NE.AND P0, PT, R7, RZ, PT ;  /* 0x000000ff0700720c */ /* 0x000fc60003f05270 */
[----:B------:R0:W-:Y:S04]  /*0e10*/  STG.E desc[UR8][R8.64+-0xc], R15 ;  /* 0xfffff40f08007986 */ /* 0x0001e8000c101908 */
        /* <DEDUP_REMOVED lines=13> */
.L_x_35:
[----:B------:R-:W-:Y:S05]  /*0ef0*/  @!P1 EXIT ;  /* 0x000000000000994d */ /* 0x000fea0003800000 */
[----:B------:R-:W-:Y:S02]  /*0f00*/  ISETP.GE.U32.AND P0, PT, R10, 0x4, PT ;  /* 0x000000040a00780c */ /* 0x000fe40003f06070 */
[----:B------:R-:W-:-:S04]  /*0f10*/  LOP3.LUT R12, R2, 0x3, RZ, 0xc0, !PT ;  /* 0x00000003020c7812 */ /* 0x000fc800078ec0ff */
[----:B------:R-:W-:-:S07]  /*0f20*/  ISETP.NE.AND P1, PT, R12, RZ, PT ;  /* 0x000000ff0c00720c */ /* 0x000fce0003f25270 */
[----:B------:R-:W-:Y:S06]  /*0f30*/  @!P0 BRA `(.L_x_37) ;  /* 0x0000000000408947 */ /* 0x000fec0003800000 */
[----:B0-----:R-:W0:Y:S01]  /*0f40*/  LDC.64 R4, c[0x0][0x380] ;  /* 0x0000e000ff047b82 */ /* 0x001e220000000a00 */
[C---:B------:R-:W-:Y:S01]  /*0f50*/  IADD3 R7, PT, PT, R3.reuse, R6, RZ ;  /* 0x0000000603077210 */ /* 0x040fe20007ffe0ff */
[----:B------:R-:W-:Y:S02]  /*0f60*/  IMAD.IADD R11, R0, 0x1, R3 ;  /* 0x00000001000b7824 */ /* 0x000fe400078e0203 */
[----:B------:R-:W-:-:S04]  /*0f70*/  VIADD R3, R3, 0x4 ;  /* 0x0000000403037836 */ /* 0x000fc80000000000 */
[----:B------:R-:W1:Y:S01]  /*0f80*/  LDC.64 R8, c[0x0][0x388] ;  /* 0x0000e200ff087b82 */ /* 0x000e620000000a00 */
[----:B0-----:R-:W-:-:S04]  /*0f90*/  IMAD.WIDE R4, R7, 0x4, R4 ;  /* 0x0000000407047825 */ /* 0x001fc800078e0204 */
[----:B------:R-:W-:Y:S02]  /*0fa0*/  HFMA2 R7, -RZ, RZ, 1.875, 0 ;  /* 0x3f800000ff077431 */ /* 0x000fe400000001ff */
[----:B-1----:R-:W-:-:S03]  /*0fb0*/  IMAD.WIDE R8, R11, 0x4, R8 ;  /* 0x000000040b087825 */ /* 0x002fc600078e0208 */
[----:B------:R1:W-:Y:S04]  /*0fc0*/  STG.E desc[UR8][R4.64], R7 ;  /* 0x0000000704007986 */ /* 0x0003e8000c101908 */
[----:B------:R1:W-:Y:S04]  /*0fd0*/  STG.E desc[UR8][R8.64], R7 ;  /* 0x0000000708007986 */ /* 0x0003e8000c101908 */
[----:B------:R1:W-:Y:S04]  /*0fe0*/  STG.E desc[UR8][R4.64+0x4], R7 ;  /* 0x0000040704007986 */ /* 0x0003e8000c101908 */
[----:B------:R1:W-:Y:S04]  /*0ff0*/  STG.E desc[UR8][R8.64+0x4], R7 ;  /* 0x0000040708007986 */ /* 0x0003e8000c101908 */
[----:B------:R1:W-:Y:S04]  /*1000*/  STG.E desc[UR8][R4.64+0x8], R7 ;  /* 0x0000080704007986 */ /* 0x0003e8000c101908 */
[----:B------:R1:W-:Y:S04]  /*1010*/  STG.E desc[UR8][R8.64+0x8], R7 ;  /* 0x0000080708007986 */ /* 0x0003e8000c101908 */
[----:B------:R1:W-:Y:S04]  /*1020*/  STG.E desc[UR8][R4.64+0xc], R7 ;  /* 0x00000c0704007986 */ /* 0x0003e8000c101908 */
[----:B------:R1:W-:Y:S02]  /*1030*/  STG.E desc[UR8][R8.64+0xc], R7 ;  /* 0x00000c0708007986 */ /* 0x0003e4000c101908 */
.L_x_37:
[----:B------:R-:W-:Y:S05]  /*1040*/  @!P1 EXIT ;  /* 0x000000000000994d */ /* 0x000fea0003800000 */
[----:B------:R-:W-:Y:S02]  /*1050*/  ISETP.NE.AND P0, PT, R12, 0x1, PT ;  /* 0x000000010c00780c */ /* 0x000fe40003f05270 */
[----:B------:R-:W-:-:S04]  /*1060*/  LOP3.LUT R2, R2, 0x1, RZ, 0xc0, !PT ;  /* 0x0000000102027812 */ /* 0x000fc800078ec0ff */
[----:B------:R-:W-:-:S07]  /*1070*/  ISETP.NE.U32.AND P1, PT, R2, 0x1, PT ;  /* 0x000000010200780c */ /* 0x000fce0003f25070 */
[----:B------:R-:W-:Y:S06]  /*1080*/  @!P0 BRA `(.L_x_38) ;  /* 0x0000000000308947 */ /* 0x000fec0003800000 */
[----:B01----:R-:W0:Y:S01]  /*1090*/  LDC.64 R4, c[0x0][0x380] ;  /* 0x0000e000ff047b82 */ /* 0x003e220000000a00 */
[C---:B------:R-:W-:Y:S01]  /*10a0*/  IADD3 R7, PT, PT, R3.reuse, R6, RZ ;  /* 0x0000000603077210 */ /* 0x040fe20007ffe0ff */
[----:B------:R-:W-:Y:S02]  /*10b0*/  IMAD.IADD R11, R0, 0x1, R3 ;  /* 0x00000001000b7824 */ /* 0x000fe400078e0203 */
[----:B------:R-:W-:-:S04]  /*10c0*/  VIADD R3, R3, 0x2 ;  /* 0x0000000203037836 */ /* 0x000fc80000000000 */
[----:B------:R-:W1:Y:S01]  /*10d0*/  LDC.64 R8, c[0x0][0x388] ;  /* 0x0000e200ff087b82 */ /* 0x000e620000000a00 */
[----:B0-----:R-:W-:Y:S01]  /*10e0*/  IMAD.WIDE R4, R7, 0x4, R4 ;  /* 0x0000000407047825 */ /* 0x001fe200078e0204 */
[----:B------:R-:W-:-:S05]  /*10f0*/  MOV R7, 0x3f800000 ;  /* 0x3f80000000077802 */ /* 0x000fca0000000f00 */
[----:B------:R2:W-:Y:S01]  /*1100*/  STG.E desc[UR8][R4.64], R7 ;  /* 0x0000000704007986 */ /* 0x0005e2000c101908 */
[----:B-1----:R-:W-:-:S05]  /*1110*/  IMAD.WIDE R8, R11, 0x4, R8 ;  /* 0x000000040b087825 */ /* 0x002fca00078e0208 */
[----:B------:R2:W-:Y:S04]  /*1120*/  STG.E desc[UR8][R8.64], R7 ;  /* 0x0000000708007986 */ /* 0x0005e8000c101908 */
[----:B------:R2:W-:Y:S04]  /*1130*/  STG.E desc[UR8][R4.64+0x4], R7 ;  /* 0x0000040704007986 */ /* 0x0005e8000c101908 */
[----:B------:R2:W-:Y:S02]  /*1140*/  STG.E desc[UR8][R8.64+0x4], R7 ;  /* 0x0000040708007986 */ /* 0x0005e4000c101908 */
.L_x_38:
[----:B------:R-:W-:Y:S05]  /*1150*/  @P1 EXIT ;  /* 0x000000000000194d */ /* 0x000fea0003800000 */
[----:B012---:R-:W0:Y:S01]  /*1160*/  LDC.64 R4, c[0x0][0x380] ;  /* 0x0000e000ff047b82 */ /* 0x007e220000000a00 */
[----:B------:R-:W-:Y:S01]  /*1170*/  IADD3 R7, PT, PT, R3, R6, RZ ;  /* 0x0000000603077210 */ /* 0x000fe20007ffe0ff */
[----:B------:R-:W-:-:S06]  /*1180*/  IMAD.IADD R11, R0, 0x1, R3 ;  /* 0x00000001000b7824 */ /* 0x000fcc00078e0203 */
[----:B------:R-:W1:Y:S01]  /*1190*/  LDC.64 R8, c[0x0][0x388] ;  /* 0x0000e200ff087b82 */ /* 0x000e620000000a00 */
[----:B0-----:R-:W-:-:S04]  /*11a0*/  IMAD.WIDE R2, R7, 0x4, R4 ;  /* 0x0000000407027825 */ /* 0x001fc800078e0204 */
[----:B------:R-:W-:Y:S02]  /*11b0*/  HFMA2 R7, -RZ, RZ, 1.875, 0 ;  /* 0x3f800000ff077431 */ /* 0x000fe400000001ff */
[----:B-1----:R-:W-:-:S03]  /*11c0*/  IMAD.WIDE R4, R11, 0x4, R8 ;  /* 0x000000040b047825 */ /* 0x002fc600078e0208 */
[----:B------:R-:W-:Y:S04]  /*11d0*/  STG.E desc[UR8][R2.64], R7 ;  /* 0x0000000702007986 */ /* 0x000fe8000c101908 */
[----:B------:R-:W-:Y:S01]  /*11e0*/  STG.E desc[UR8][R4.64], R7 ;  /* 0x0000000704007986 */ /* 0x000fe2000c101908 */
[----:B------:R-:W-:Y:S05]  /*11f0*/  EXIT ;  /* 0x000000000000794d */ /* 0x000fea0003800000 */
.L_x_39:
        /* <DEDUP_REMOVED lines=16> */
.L_x_52:


//--------------------- .text._Z10copy_imagePfPKfS1_PKiS3_ --------------------------
	.section	.text._Z10copy_imagePfPKfS1_PKiS3_,"ax",@progbits
	.align	128
        .global         _Z10copy_imagePfPKfS1_PKiS3_
        .type           _Z10copy_imagePfPKfS1_PKiS3_,@function
        .size           _Z10copy_imagePfPKfS1_PKiS3_,(.L_x_53 - _Z10copy_imagePfPKfS1_PKiS3_)
        .other          _Z10copy_imagePfPKfS1_PKiS3_,@"STO_CUDA_ENTRY STV_DEFAULT"
_Z10copy_imagePfPKfS1_PKiS3_:
.text._Z10copy_imagePfPKfS1_PKiS3_:
        /* <DEDUP_REMOVED lines=16> */
[----:B------:R-:W0:Y:S02]  /*0100*/  LDC.64 R2, c[0x0][0x3a0] ;  /* 0x0000e800ff027b82 */ /* 0x000e240000000a00 */
[----:B0-----:R-:W2:Y:S02]  /*0110*/  LDG.E R3, desc[UR8][R2.64] ;  /* 0x0000000802037981 */ /* 0x001ea4000c1e1900 */
[----:B--2---:R-:W-:-:S13]  /*0120*/  ISETP.GE.AND P0, PT, R3, 0x1, PT ;  /* 0x000000010300780c */ /* 0x004fda0003f06270 */
[----:B------:R-:W-:Y:S05]  /*0130*/  @!P0 EXIT ;  /* 0x000000000000894d */ /* 0x000fea0003800000 */
[----:B------:R-:W2:Y:S01]  /*0140*/  LDG.E R0, desc[UR8][R10.64+0x8] ;  /* 0x000008080a007981 */ /* 0x000ea2000c1e1900 */
[----:B------:R-:W0:Y:S01]  /*0150*/  LDC.64 R4, c[0x0][0x390] ;  /* 0x0000e400ff047b82 */ /* 0x000e220000000a00 */
[----:B------:R-:W-:Y:S02]  /*0160*/  IMAD R9, R7, R9, R6 ;  /* 0x0000000907097224 */ /* 0x000fe400078e0206 */
[----:B------:R-:W-:Y:S01]  /*0170*/  HFMA2 R8, -RZ, RZ, 0, 0 ;  /* 0x00000000ff087431 */ /* 0x000fe200000001ff */
[----:B------:R-:W-:Y:S01]  /*0180*/  BSSY.RECONVERGENT B0, `(.L_x_40) ;  /* 0x000002b000007945 */ /* 0x000fe20003800200 */
[----:B------:R-:W-:Y:S02]  /*0190*/  I2FP.F32.S32 R6, R6 ;  /* 0x0000000600067245 */ /* 0x000fe40000201400 */
[----:B------:R-:W-:Y:S01]  /*01a0*/  I2FP.F32.U32 R7, R7 ;  /* 0x0000000700077245 */ /* 0x000fe20000201000 */
[----:B0-2---:R-:W-:-:S07]  /*01b0*/  IMAD R2, R0, R9, RZ ;  /* 0x0000000900027224 */ /* 0x005fce00078e02ff */
.L_x_44:
[----:B------:R-:W-:-:S04]  /*01c0*/  IMAD R13, R8, 0x6, RZ ;  /* 0x00000006080d7824 */ /* 0x000fc800078e02ff */
[----:B------:R-:W-:-:S05]  /*01d0*/  IMAD.WIDE.U32 R12, R13, 0x4, R4 ;  /* 0x000000040d0c7825 */ /* 0x000fca00078e0004 */
        /* <DEDUP_REMOVED lines=32> */
.L_x_42:
[----:B------:R-:W-:Y:S05]  /*03e0*/  BSYNC.RELIABLE B1 ;  /* 0x0000000000017941 */ /* 0x000fea0003800100 */
.L_x_41:
[----:B------:R-:W-:-:S04]  /*03f0*/  IADD3 R8, PT, PT, R8, 0x1, RZ ;  /* 0x0000000108087810 */ /* 0x000fc80007ffe0ff */
[----:B------:R-:W-:-:S13]  /*0400*/  ISETP.NE.AND P0, PT, R8, R3, PT ;  /* 0x000000030800720c */ /* 0x000fda0003f05270 */
[----:B------:R-:W-:Y:S05]  /*0410*/  @!P0 EXIT ;  /* 0x000000000000894d */ /* 0x000fea0003800000 */
[----:B------:R-:W-:Y:S05]  /*0420*/  BRA `(.L_x_44) ;  /* 0xfffffffc00647947 */ /* 0x000fea000383ffff */
.L_x_43:
[----:B------:R-:W-:Y:S05]  /*0430*/  BSYNC.RECONVERGENT B0 ;  /* 0x0000000000007941 */ /* 0x000fea0003800200 */
.L_x_40:
[----:B------:R-:W-:Y:S05]  /*0440*/  WARPSYNC.ALL ;  /* 0x0000000000007948 */ /* 0x000fea0003800000 */
[----:B------:R-:W-:-:S13]  /*0450*/  ISETP.GT.AND P0, PT, R0, RZ, PT ;  /* 0x000000ff0000720c */ /* 0x000fda0003f04270 */
[----:B------:R-:W-:Y:S05]  /*0460*/  @!P0 EXIT ;  /* 0x000000000000894d */ /* 0x000fea0003800000 */
[C---:B------:R-:W-:Y:S01]  /*0470*/  ISETP.GE.U32.AND P1, PT, R0.reuse, 0x10, PT ;  /* 0x000000100000780c */ /* 0x040fe20003f26070 */
[----:B------:R-:W-:Y:S01]  /*0480*/  IMAD.MOV.U32 R3, RZ, RZ, RZ ;  /* 0x000000ffff037224 */ /* 0x000fe200078e00ff */
[----:B------:R-:W-:-:S04]  /*0490*/  LOP3.LUT R10, R0, 0xf, RZ, 0xc0, !PT ;  /* 0x0000000f000a7812 */ /* 0x000fc800078ec0ff */
[----:B------:R-:W-:-:S07]  /*04a0*/  ISETP.NE.AND P0, PT, R10, RZ, PT ;  /* 0x000000ff0a00720c */ /* 0x000fce0003f05270 */
[----:B------:R-:W-:Y:S06]  /*04b0*/  @!P1 BRA `(.L_x_45) ;  /* 0x0000000000c89947 */ /* 0x000fec0003800000 */
[----:B------:R-:W0:Y:S01]  /*04c0*/  LDCU.128 UR4, c[0x0][0x380] ;  /* 0x00007000ff0477ac */ /* 0x000e220008000c00 */
[----:B------:R-:W-:Y:S02]  /*04d0*/  LOP3.LUT R3, R0, 0x7ffffff0, RZ, 0xc0, !PT ;  /* 0x7ffffff000037812 */ /* 0x000fe400078ec0ff */
[----:B------:R-:W-:Y:S02]  /*04e0*/  MOV R8, R2 ;  /* 0x0000000200087202 */ /* 0x000fe40000000f00 */
[----:B------:R-:W-:Y:S01]  /*04f0*/  IADD3 R9, PT, PT, -R3, RZ, RZ ;  /* 0x000000ff03097210 */ /* 0x000fe20007ffe1ff */
[----:B0-----:R-:W-:Y:S02]  /*0500*/  UIADD3 UR6, UP0, UPT, UR6, 0x20, URZ ;  /* 0x0000002006067890 */ /* 0x001fe4000ff1e0ff */
[----:B------:R-:W-:Y:S02]  /*0510*/  UIADD3 UR4, UP1, UPT, UR4, 0x20, URZ ;  /* 0x0000002004047890 */ /* 0x000fe4000ff3e0ff */
[----:B------:R-:W-:-:S02]  /*0520*/  UIADD3.X UR7, UPT, UPT, URZ, UR7, URZ, UP0, !UPT ;  /* 0x00000007ff077290 */ /* 0x000fc400087fe4ff */
[----:B------:R-:W-:-:S12]  /*0530*/  UIADD3.X UR5, UPT, UPT, URZ, UR5, URZ, UP1, !UPT ;  /* 0x00000005ff057290 */ /* 0x000fd80008ffe4ff */
.L_x_46:
[----:B------:R-:W-:Y:S01]  /*0540*/  MOV R5, UR7 ;  /* 0x0000000700057c02 */ /* 0x000fe20008000f00 */
[----:B------:R-:W-:-:S04]  /*0550*/  IMAD.U32 R4, RZ, RZ, UR6 ;  /* 0x00000006ff047e24 */ /* 0x000fc8000f8e00ff */
[----:B------:R-:W-:-:S05]  /*0560*/  IMAD.WIDE R4, R8, 0x4, R4 ;  /* 0x0000000408047825 */ /* 0x000fca00078e0204 */
[----:B----4-:R-:W2:Y:S01]  /*0570*/  LDG.E R11, desc[UR8][R4.64+-0x20] ;  /* 0xffffe008040b7981 */ /* 0x010ea2000c1e1900 */
[----:B------:R-:W-:Y:S01]  /*0580*/  MOV R6, UR4 ;  /* 0x0000000400067c02 */ /* 0x000fe20008000f00 */
[----:B------:R-:W-:-:S04]  /*0590*/  IMAD.U32 R7, RZ, RZ, UR5 ;  /* 0x00000005ff077e24 */ /* 0x000fc8000f8e00ff */
[----:B------:R-:W-:-:S05]  /*05a0*/  IMAD.WIDE R6, R8, 0x4, R6 ;  /* 0x0000000408067825 */ /* 0x000fca00078e0206 */
[----:B--2---:R0:W-:Y:S04]  /*05b0*/  STG.E desc[UR8][R6.64+-0x20], R11 ;  /* 0xffffe00b06007986 */ /* 0x0041e8000c101908 */
[----:B------:R-:W2:Y:S04]  /*05c0*/  LDG.E R13, desc[UR8][R4.64+-0x1c] ;  /* 0xffffe408040d7981 */ /* 0x000ea8000c1e1900 */
[----:B--2---:R1:W-:Y:S04]  /*05d0*/  STG.E desc[UR8][R6.64+-0x1c], R13 ;  /* 0xffffe40d06007986 */ /* 0x0043e8000c101908 */
[----:B------:R-:W2:Y:S04]  /*05e0*/  LDG.E R15, desc[UR8][R4.64+-0x18] ;  /* 0xffffe808040f7981 */ /* 0x000ea8000c1e1900 */
[----:B--2---:R2:W-:Y:S04]  /*05f0*/  STG.E desc[UR8][R6.64+-0x18], R15 ;  /* 0xffffe80f06007986 */ /* 0x0045e8000c101908 */
[----:B------:R-:W3:Y:S04]  /*0600*/  LDG.E R17, desc[UR8][R4.64+-0x14] ;  /* 0xffffec0804117981 */ /* 0x000ee8000c1e1900 */
[----:B---3--:R3:W-:Y:S04]  /*0610*/  STG.E desc[UR8][R6.64+-0x14], R17 ;  /* 0xffffec1106007986 */ /* 0x0087e8000c101908 */
[----:B------:R-:W4:Y:S04]  /*0620*/  LDG.E R19, desc[UR8][R4.64+-0x10] ;  /* 0xfffff00804137981 */ /* 0x000f28000c1e1900 */
[----:B----4-:R4:W-:Y:S04]  /*0630*/  STG.E desc[UR8][R6.64+-0x10], R19 ;  /* 0xfffff01306007986 */ /* 0x0109e8000c101908 */
[----:B------:R-:W5:Y:S04]  /*0640*/  LDG.E R21, desc[UR8][R4.64+-0xc] ;  /* 0xfffff40804157981 */ /* 0x000f68000c1e1900 */
[----:B-----5:R5:W-:Y:S04]  /*0650*/  STG.E desc[UR8][R6.64+-0xc], R21 ;  /* 0xfffff41506007986 */ /* 0x020be8000c101908 */
[----:B0-----:R-:W2:Y:S04]  /*0660*/  LDG.E R11, desc[UR8][R4.64+-0x8] ;  /* 0xfffff808040b7981 */ /* 0x001ea8000c1e1900 */
[----:B--2---:R0:W-:Y:S04]  /*0670*/  STG.E desc[UR8][R6.64+-0x8], R11 ;  /* 0xfffff80b06007986 */ /* 0x0041e8000c101908 */
[----:B-1----:R-:W2:Y:S04]  /*0680*/  LDG.E R13, desc[UR8][R4.64+-0x4] ;  /* 0xfffffc08040d7981 */ /* 0x002ea8000c1e1900 */
[----:B--2---:R1:W-:Y:S04]  /*0690*/  STG.E desc[UR8][R6.64+-0x4], R13 ;  /* 0xfffffc0d06007986 */ /* 0x0043e8000c101908 */
[----:B------:R-:W2:Y:S04]  /*06a0*/  LDG.E R15, desc[UR8][R4.64] ;  /* 0x00000008040f7981 */ /* 0x000ea8000c1e1900 */
[----:B--2---:R2:W-:Y:S04]  /*06b0*/  STG.E desc[UR8][R6.64], R15 ;  /* 0x0000000f06007986 */ /* 0x0045e8000c101908 */
[----:B---3--:R-:W3:Y:S04]  /*06c0*/  LDG.E R17, desc[UR8][R4.64+0x4] ;  /* 0x0000040804117981 */ /* 0x008ee8000c1e1900 */
[----:B---3--:R3:W-:Y:S04]  /*06d0*/  STG.E desc[UR8][R6.64+0x4], R17 ;  /* 0x0000041106007986 */ /* 0x0087e8000c101908 */
[----:B----4-:R-:W4:Y:S04]  /*06e0*/  LDG.E R19, desc[UR8][R4.64+0x8] ;  /* 0x0000080804137981 */ /* 0x010f28000c1e1900 */
[----:B----4-:R4:W-:Y:S04]  /*06f0*/  STG.E desc[UR8][R6.64+0x8], R19 ;  /* 0x0000081306007986 */ /* 0x0109e8000c101908 */
[----:B-----5:R-:W5:Y:S04]  /*0700*/  LDG.E R21, desc[UR8][R4.64+0xc] ;  /* 0x00000c0804157981 */ /* 0x020f68000c1e1900 */
[----:B-----5:R4:W-:Y:S04]  /*0710*/  STG.E desc[UR8][R6.64+0xc], R21 ;  /* 0x00000c1506007986 */ /* 0x0209e8000c101908 */
[----:B0-----:R-:W5:Y:S04]  /*0720*/  LDG.E R11, desc[UR8][R4.64+0x10] ;  /* 0x00001008040b7981 */ /* 0x001f68000c1e1900 */
[----:B-----5:R4:W-:Y:S04]  /*0730*/  STG.E desc[UR8][R6.64+0x10], R11 ;  /* 0x0000100b06007986 */ /* 0x0209e8000c101908 */
[----:B-1----:R-:W5:Y:S04]  /*0740*/  LDG.E R13, desc[UR8][R4.64+0x14] ;  /* 0x00001408040d7981 */ /* 0x002f68000c1e1900 */
[----:B-----5:R4:W-:Y:S04]  /*0750*/  STG.E desc[UR8][R6.64+0x14], R13 ;  /* 0x0000140d06007986 */ /* 0x0209e8000c101908 */
[----:B--2---:R-:W2:Y:S04]  /*0760*/  LDG.E R15, desc[UR8][R4.64+0x18] ;  /* 0x00001808040f7981 */ /* 0x004ea8000c1e1900 */
[----:B--2---:R4:W-:Y:S04]  /*0770*/  STG.E desc[UR8][R6.64+0x18], R15 ;  /* 0x0000180f06007986 */ /* 0x0049e8000c101908 */
[----:B---3--:R-:W2:Y:S01]  /*0780*/  LDG.E R17, desc[UR8][R4.64+0x1c] ;  /* 0x00001c0804117981 */ /* 0x008ea2000c1e1900 */
[----:B------:R-:W-:-:S02]  /*0790*/  IADD3 R9, PT, PT, R9, 0x10, RZ ;  /* 0x0000001009097810 */ /* 0x000fc40007ffe0ff */
[----:B------:R-:W-:Y:S02]  /*07a0*/  IADD3 R8, PT, PT, R8, 0x10, RZ ;  /* 0x0000001008087810 */ /* 0x000fe40007ffe0ff */
[----:B------:R-:W-:Y:S01]  /*07b0*/  ISETP.NE.AND P1, PT, R9, RZ, PT ;  /* 0x000000ff0900720c */ /* 0x000fe20003f25270 */
[----:B--2---:R4:W-:-:S12]  /*07c0*/  STG.E desc[UR8][R6.64+0x1c], R17 ;  /* 0x00001c1106007986 */ /* 0x0049d8000c101908 */
[----:B------:R-:W-:Y:S05]  /*07d0*/  @P1 BRA `(.L_x_46) ;  /* 0xfffffffc00581947 */ /* 0x000fea000383ffff */
.L_x_45:
[----:B------:R-:W-:Y:S05]  /*07e0*/  @!P0 EXIT ;  /* 0x000000000000894d */ /* 0x000fea0003800000 */
[----:B------:R-:W-:Y:S02]  /*07f0*/  ISETP.GE.U32.AND P0, PT, R10, 0x8, PT ;  /* 0x000000080a00780c */ /* 0x000fe40003f06070 */
[----:B------:R-:W-:-:S04]  /*0800*/  LOP3.LUT R8, R0, 0x7, RZ, 0xc0, !PT ;  /* 0x0000000700087812 */ /* 0x000fc800078ec0ff */
[----:B------:R-:W-:-:S07]  /*0810*/  ISETP.NE.AND P1, PT, R8, RZ, PT ;  /* 0x000000ff0800720c */ /* 0x000fce0003f25270 */
[----:B------:R-:W-:Y:S06]  /*0820*/  @!P0 BRA `(.L_x_47) ;  /* 0x0000000000588947 */ /* 0x000fec0003800000 */
[----:B------:R-:W0:Y:S01]  /*0830*/  LDC.64 R4, c[0x0][0x388] ;  /* 0x0000e200ff047b82 */ /* 0x000e220000000a00 */
[----:B------:R-:W-:-:S07]  /*0840*/  IMAD.IADD R9, R2, 0x1, R3 ;  /* 0x0000000102097824 */ /* 0x000fce00078e0203 */
[----:B----4-:R-:W1:Y:S01]  /*0850*/  LDC.64 R6, c[0x0][0x380] ;  /* 0x0000e000ff067b82 */ /* 0x010e620000000a00 */
[----:B0-----:R-:W-:-:S05]  /*0860*/  IMAD.WIDE R4, R9, 0x4, R4 ;  /* 0x0000000409047825 */ /* 0x001fca00078e0204 */
[----:B------:R-:W2:Y:S01]  /*0870*/  LDG.E R11, desc[UR8][R4.64] ;  /* 0x00000008040b7981 */ /* 0x000ea2000c1e1900 */
[----:B-1----:R-:W-:-:S05]  /*0880*/  IMAD.WIDE R6, R9, 0x4, R6 ;  /* 0x0000000409067825 */ /* 0x002fca00078e0206 */
[----:B--2---:R0:W-:Y:S04]  /*0890*/  STG.E desc[UR8][R6.64], R11 ;  /* 0x0000000b06007986 */ /* 0x0041e8000c101908 */
[----:B------:R-:W2:Y:S04]  /*08a0*/  LDG.E R9, desc[UR8][R4.64+0x4] ;  /* 0x0000040804097981 */ /* 0x000ea8000c1e1900 */
[----:B--2---:R1:W-:Y:S04]  /*08b0*/  STG.E desc[UR8][R6.64+0x4], R9 ;  /* 0x0000040906007986 */ /* 0x0043e8000c101908 */
[----:B------:R-:W2:Y:S04]  /*08c0*/  LDG.E R13, desc[UR8][R4.64+0x8] ;  /* 0x00000808040d7981 */ /* 0x000ea8000c1e1900 */
[----:B--2---:R2:W-:Y:S04]  /*08d0*/  STG.E desc[UR8][R6.64+0x8], R13 ;  /* 0x0000080d06007986 */ /* 0x0045e8000c101908 */
[----:B------:R-:W3:Y:S04]  /*08e0*/  LDG.E R15, desc[UR8][R4.64+0xc] ;  /* 0x00000c08040f7981 */ /* 0x000ee8000c1e1900 */
[----:B---3--:R2:W-:Y:S04]  /*08f0*/  STG.E desc[UR8][R6.64+0xc], R15 ;  /* 0x00000c0f06007986 */ /* 0x0085e8000c101908 */
[----:B------:R-:W3:Y:S04]  /*0900*/  LDG.E R17, desc[UR8][R4.64+0x10] ;  /* 0x0000100804117981 */ /* 0x000ee8000c1e1900 */
[----:B---3--:R2:W-:Y:S04]  /*0910*/  STG.E desc[UR8][R6.64+0x10], R17 ;  /* 0x0000101106007986 */ /* 0x0085e8000c101908 */
[----:B------:R-:W3:Y:S04]  /*0920*/  LDG.E R19, desc[UR8][R4.64+0x14] ;  /* 0x0000140804137981 */ /* 0x000ee8000c1e1900 */
[----:B---3--:R2:W-:Y:S04]  /*0930*/  STG.E desc[UR8][R6.64+0x14], R19 ;  /* 0x0000141306007986 */ /* 0x0085e8000c101908 */
[----:B0-----:R-:W3:Y:S04]  /*0940*/  LDG.E R11, desc[UR8][R4.64+0x18] ;  /* 0x00001808040b7981 */ /* 0x001ee8000c1e1900 */
[----:B---3--:R2:W-:Y:S04]  /*0950*/  STG.E desc[UR8][R6.64+0x18], R11 ;  /* 0x0000180b06007986 */ /* 0x0085e8000c101908 */
[----:B-1----:R-:W3:Y:S01]  /*0960*/  LDG.E R9, desc[UR8][R4.64+0x1c] ;  /* 0x00001c0804097981 */ /* 0x002ee2000c1e1900 */
[----:B------:R-:W-:-:S03]  /*0970*/  IADD3 R3, PT, PT, R3, 0x8, RZ ;  /* 0x0000000803037810 */ /* 0x000fc60007ffe0ff */
[----:B---3--:R2:W-:Y:S04]  /*0980*/  STG.E desc[UR8][R6.64+0x1c], R9 ;  /* 0x00001c0906007986 */ /* 0x0085e8000c101908 */
.L_x_47:
[----:B------:R-:W-:Y:S05]  /*0990*/  @!P1 EXIT ;  /* 0x000000000000994d */ /* 0x000fea0003800000 */
[----:B------:R-:W-:Y:S02]  /*09a0*/  ISETP.GE.U32.AND P0, PT, R8, 0x4, PT ;  /* 0x000000040800780c */ /* 0x000fe40003f06070 */
[----:B------:R-:W-:-:S04]  /*09b0*/  LOP3.LUT R0, R0, 0x3, RZ, 0xc0, !PT ;  /* 0x0000000300007812 */ /* 0x000fc800078ec0ff */
[----:B------:R-:W-:-:S07]  /*09c0*/  ISETP.NE.AND P1, PT, R0, RZ, PT ;  /* 0x000000ff0000720c */ /* 0x000fce0003f25270 */
[----:B------:R-:W-:Y:S06]  /*09d0*/  @!P0 BRA `(.L_x_48) ;  /* 0x0000000000388947 */ /* 0x000fec0003800000 */
[----:B------:R-:W0:Y:S01]  /*09e0*/  LDC.64 R4, c[0x0][0x388] ;  /* 0x0000e200ff047b82 */ /* 0x000e220000000a00 */
[----:B--2-4-:R-:W-:-:S07]  /*09f0*/  IADD3 R11, PT, PT, R2, R3, RZ ;  /* 0x00000003020b7210 */ /* 0x014fce0007ffe0ff */
[----:B------:R-:W1:Y:S01]  /*0a00*/  LDC.64 R6, c[0x0][0x380] ;  /* 0x0000e000ff067b82 */ /* 0x000e620000000a00 */
        /* <DEDUP_REMOVED lines=8> */
[----:B------:R-:W2:Y:S01]  /*0a90*/  LDG.E R15, desc[UR8][R4.64+0xc] ;  /* 0x00000c08040f7981 */ /* 0x000ea2000c1e1900 */
[----:B------:R-:W-:-:S03]  /*0aa0*/  IADD3 R3, PT, PT, R3, 0x4, RZ ;  /* 0x0000000403037810 */ /* 0x000fc60007ffe0ff */
[----:B--2---:R0:W-:Y:S04]  /*0ab0*/  STG.E desc[UR8][R6.64+0xc], R15 ;  /* 0x00000c0f06007986 */ /* 0x0041e8000c101908 */
.L_x_48:
[----:B------:R-:W-:Y:S05]  /*0ac0*/  @!P1 EXIT ;  /* 0x000000000000994d */ /* 0x000fea0003800000 */
[----:B0-2-4-:R-:W0:Y:S01]  /*0ad0*/  LDC.64 R6, c[0x0][0x380] ;  /* 0x0000e000ff067b82 */ /* 0x015e220000000a00 */
[----:B------:R-:W-:Y:S01]  /*0ae0*/  IMAD.IADD R11, R2, 0x1, R3 ;  /* 0x00000001020b7824 */ /* 0x000fe200078e0203 */
[----:B------:R-:W-:-:S06]  /*0af0*/  IADD3 R0, PT, PT, -R0, RZ, RZ ;  /* 0x000000ff00007210 */ /* 0x000fcc0007ffe1ff */
[----:B------:R-:W1:Y:S02]  /*0b00*/  LDC.64 R8, c[0x0][0x388] ;  /* 0x0000e200ff087b82 */ /* 0x000e640000000a00 */
.L_x_49:
[----:B-12---:R-:W-:-:S06]  /*0b10*/  IMAD.WIDE R4, R11, 0x4, R8 ;  /* 0x000000040b047825 */ /* 0x006fcc00078e0208 */
[----:B------:R-:W2:Y:S01]  /*0b20*/  LDG.E R5, desc[UR8][R4.64] ;  /* 0x0000000804057981 */ /* 0x000ea2000c1e1900 */
[C---:B0-----:R-:W-:Y:S01]  /*0b30*/  IMAD.WIDE R2, R11.reuse, 0x4, R6 ;  /* 0x000000040b027825 */ /* 0x041fe200078e0206 */
[----:B------:R-:W-:Y:S02]  /*0b40*/  IADD3 R0, PT, PT, R0, 0x1, RZ ;  /* 0x0000000100007810 */ /* 0x000fe40007ffe0ff */
[----:B------:R-:W-:Y:S02]  /*0b50*/  IADD3 R11, PT, PT, R11, 0x1, RZ ;  /* 0x000000010b0b7810 */ /* 0x000fe40007ffe0ff */
[----:B------:R-:W-:Y:S01]  /*0b60*/  ISETP.NE.AND P0, PT, R0, RZ, PT ;  /* 0x000000ff0000720c */ /* 0x000fe20003f05270 */
[----:B--2---:R2:W-:-:S12]  /*0b70*/  STG.E desc[UR8][R2.64], R5 ;  /* 0x0000000502007986 */ /* 0x0045d8000c101908 */
[----:B------:R-:W-:Y:S05]  /*0b80*/  @P0 BRA `(.L_x_49) ;  /* 0xfffffffc00e00947 */ /* 0x000fea000383ffff */
[----:B------:R-:W-:Y:S05]  /*0b90*/  EXIT ;  /* 0x000000000000794d */ /* 0x000fea0003800000 */
.L_x_50:
        /* <DEDUP_REMOVED lines=14> */
.L_x_53:


//--------------------- .nv.shared.reserved.0     --------------------------
	.section	.nv.shared.reserved.0,"aw",@nobits
	.weak		__nv_reservedSMEM_offset_0_alias
	.size		__nv_reservedSMEM_offset_0_alias, 0, 64
	.other		__nv_reservedSMEM_offset_0_alias,@"STO_CUDA_RESERVED_SHARED STV_DEFAULT"
__nv_reservedSMEM_offset_0_alias:
	.zero		0
	.zero		64


//--------------------- .nv.constant0._Z10warp_imagePfPKfS1_S1_PKiS3_S3_ --------------------------
	.section	.nv.constant0._Z10warp_imagePfPKfS1_S1_PKiS3_S3_,"a",@progbits
	.sectionflags	@""
	.align	4
.nv.constant0._Z10warp_imagePfPKfS1_S1_PKiS3_S3_:
	.zero		952


//--------------------- .nv.constant0._Z9face_maskPfS_PKfPKi --------------------------
	.section	.nv.constant0._Z9face_maskPfS_PKfPKi,"a",@progbits
	.sectionflags	@""
	.align	4
.nv.constant0._Z9face_maskPfS_PKfPKi:
	.zero		928


//--------------------- .nv.constant0._Z10copy_imagePfPKfS1_PKiS3_ --------------------------
	.section	.nv.constant0._Z10copy_imagePfPKfS1_PKiS3_,"a",@progbits
	.sectionflags	@""
	.align	4
.nv.constant0._Z10copy_imagePfPKfS1_PKiS3_:
	.zero		936


//--------------------- SYMBOLS --------------------------

	.type		.nv.reservedSmem.offset0,@object
	.size		.nv.reservedSmem.offset0,0x4
